	.target	sm_90a

	.elftype	@"ET_EXEC"


//--------------------- .note.nv.tkinfo           --------------------------
	.section	.note.nv.tkinfo,"",@"SHT_NOTE"
	.sectionflags	@"SHF_NOTE_NV_TKINFO"
	.tkinfo
        /*0018*/ 	.word	0x00000002
        /*0030*/ 	.string	""
        /*0030*/ 	.string	"ptxas"
        /*0030*/ 	.string	"Cuda compilation tools, release 13.0, V13.0.88"
        /*0030*/ 	.string	"Build cuda_13.0.r13.0/compiler.36424714_0"
        /*0030*/ 	.string	"-arch sm_90a -m 64 "



//--------------------- .note.nv.cuinfo           --------------------------
	.section	.note.nv.cuinfo,"",@"SHT_NOTE"
	.sectionflags	@"SHF_NOTE_NV_CUINFO"
        /*0018*/ 	.short	0x0002
        /*001a*/ 	.short	0x005a
        /*001c*/ 	.short	0x0082
	.zero		2


//--------------------- .nv.info                  --------------------------
	.section	.nv.info,"",@"SHT_CUDA_INFO"
	.align	4


	//----- nvinfo : EIATTR_REGCOUNT
	.align		4
        /*0000*/ 	.byte	0x04, 0x2f
        /*0002*/ 	.short	(.L_15 - .L_14)
	.align		4
.L_14:
        /*0004*/ 	.word	index@(_ZN7cutlass13device_kernelINS_4gemm6kernel13GemmUniversalIN4cute5tupleIJiiiiEEENS1_10collective13CollectiveMmaINS1_34MainloopSm90TmaGmmaWarpSpecializedILi28ENS5_IJNS4_1CILi2EEENSA_ILi1EEESC_EEENS1_35KernelTmaWarpSpecializedCooperativeEEENS5_IJNSA_ILi128EEESG_NSA_ILi32EEEEEEaNS5_IJlSC_lEEEaSJ_NS4_8TiledMMAINS4_8MMA_AtomIJNS4_4SM904GMMA27MMA_64x128x32_S32S8S8_SS_TNEEEENS4_6LayoutISD_NS5_IJSC_NSA_ILi0EEESR_EEEEENS5_IJNS4_10UnderscoreESU_SU_EEEEENS4_13SM90_TMA_LOADENS4_14ComposedLayoutINS4_7SwizzleILi1ELi4ELi3EEENS4_18smem_ptr_flag_bitsILi8EEENSQ_INS5_IJNSA_ILi8EEESH_EEENS5_IJSH_SC_EEEEEEEvNS4_8identityENS4_23SM90_TMA_LOAD_MULTICASTES17_vS18_EENS_8epilogue10collective6detail29Sm90TmaWarpSpecializedAdapterINS1C_15DefaultEpilogueIaSJ_SJ_NS1B_6thread17LinearCombinationIaLi1EiiLNS1G_9ScaleType4KindE0ELNS_15FloatRoundStyleE2EaEENS1_15EpilogueDefaultEEEEEvvEEEEvNT_6ParamsE)
        /*0008*/ 	.word	0x000000a8


	//----- nvinfo : EIATTR_FRAME_SIZE
	.align		4
.L_15:
        /*000c*/ 	.byte	0x04, 0x11
        /*000e*/ 	.short	(.L_17 - .L_16)
	.align		4
.L_16:
        /*0010*/ 	.word	index@(_ZN7cutlass13device_kernelINS_4gemm6kernel13GemmUniversalIN4cute5tupleIJiiiiEEENS1_10collective13CollectiveMmaINS1_34MainloopSm90TmaGmmaWarpSpecializedILi28ENS5_IJNS4_1CILi2EEENSA_ILi1EEESC_EEENS1_35KernelTmaWarpSpecializedCooperativeEEENS5_IJNSA_ILi128EEESG_NSA_ILi32EEEEEEaNS5_IJlSC_lEEEaSJ_NS4_8TiledMMAINS4_8MMA_AtomIJNS4_4SM904GMMA27MMA_64x128x32_S32S8S8_SS_TNEEEENS4_6LayoutISD_NS5_IJSC_NSA_ILi0EEESR_EEEEENS5_IJNS4_10UnderscoreESU_SU_EEEEENS4_13SM90_TMA_LOADENS4_14ComposedLayoutINS4_7SwizzleILi1ELi4ELi3EEENS4_18smem_ptr_flag_bitsILi8EEENSQ_INS5_IJNSA_ILi8EEESH_EEENS5_IJSH_SC_EEEEEEEvNS4_8identityENS4_23SM90_TMA_LOAD_MULTICASTES17_vS18_EENS_8epilogue10collective6detail29Sm90TmaWarpSpecializedAdapterINS1C_15DefaultEpilogueIaSJ_SJ_NS1B_6thread17LinearCombinationIaLi1EiiLNS1G_9ScaleType4KindE0ELNS_15FloatRoundStyleE2EaEENS1_15EpilogueDefaultEEEEEvvEEEEvNT_6ParamsE)
        /*0014*/ 	.word	0x00000000


	//----- nvinfo : EIATTR_MIN_STACK_SIZE
	.align		4
.L_17:
        /*0018*/ 	.byte	0x04, 0x12
        /*001a*/ 	.short	(.L_19 - .L_18)
	.align		4
.L_18:
        /*001c*/ 	.word	index@(_ZN7cutlass13device_kernelINS_4gemm6kernel13GemmUniversalIN4cute5tupleIJiiiiEEENS1_10collective13CollectiveMmaINS1_34MainloopSm90TmaGmmaWarpSpecializedILi28ENS5_IJNS4_1CILi2EEENSA_ILi1EEESC_EEENS1_35KernelTmaWarpSpecializedCooperativeEEENS5_IJNSA_ILi128EEESG_NSA_ILi32EEEEEEaNS5_IJlSC_lEEEaSJ_NS4_8TiledMMAINS4_8MMA_AtomIJNS4_4SM904GMMA27MMA_64x128x32_S32S8S8_SS_TNEEEENS4_6LayoutISD_NS5_IJSC_NSA_ILi0EEESR_EEEEENS5_IJNS4_10UnderscoreESU_SU_EEEEENS4_13SM90_TMA_LOADENS4_14ComposedLayoutINS4_7SwizzleILi1ELi4ELi3EEENS4_18smem_ptr_flag_bitsILi8EEENSQ_INS5_IJNSA_ILi8EEESH_EEENS5_IJSH_SC_EEEEEEEvNS4_8identityENS4_23SM90_TMA_LOAD_MULTICASTES17_vS18_EENS_8epilogue10collective6detail29Sm90TmaWarpSpecializedAdapterINS1C_15DefaultEpilogueIaSJ_SJ_NS1B_6thread17LinearCombinationIaLi1EiiLNS1G_9ScaleType4KindE0ELNS_15FloatRoundStyleE2EaEENS1_15EpilogueDefaultEEEEEvvEEEEvNT_6ParamsE)
        /*0020*/ 	.word	0x00000000
.L_19:


//--------------------- .nv.compat                --------------------------
	.section	.nv.compat,"",@"SHT_CUDA_COMPAT_INFO"
	.align	4
        /*0000*/ 	.byte	0x02, 0x09, 0x01, 0x00, 0x02, 0x02, 0x04, 0x00, 0x02, 0x05, 0x05, 0x00, 0x03, 0x07, 0x01, 0x01
        /*0010*/ 	.byte	0x02, 0x03, 0x01, 0x00, 0x02, 0x06, 0x01, 0x00, 0x04, 0x0b, 0x08, 0x00, 0x00, 0x00, 0x00, 0x00
        /*0020*/ 	.byte	0x00, 0x00, 0x00, 0x00


//--------------------- .nv.info._ZN7cutlass13device_kernelINS_4gemm6kernel13GemmUniversalIN4cute5tupleIJiiiiEEENS1_10collective13CollectiveMmaINS1_34MainloopSm90TmaGmmaWarpSpecializedILi28ENS5_IJNS4_1CILi2EEENSA_ILi1EEESC_EEENS1_35KernelTmaWarpSpecializedCooperativeEEENS5_IJNSA_ILi128EEESG_NSA_ILi32EEEEEEaNS5_IJlSC_lEEEaSJ_NS4_8TiledMMAINS4_8MMA_AtomIJNS4_4SM904GMMA27MMA_64x128x32_S32S8S8_SS_TNEEEENS4_6LayoutISD_NS5_IJSC_NSA_ILi0EEESR_EEEEENS5_IJNS4_10UnderscoreESU_SU_EEEEENS4_13SM90_TMA_LOADENS4_14ComposedLayoutINS4_7SwizzleILi1ELi4ELi3EEENS4_18smem_ptr_flag_bitsILi8EEENSQ_INS5_IJNSA_ILi8EEESH_EEENS5_IJSH_SC_EEEEEEEvNS4_8identityENS4_23SM90_TMA_LOAD_MULTICASTES17_vS18_EENS_8epilogue10collective6detail29Sm90TmaWarpSpecializedAdapterINS1C_15DefaultEpilogueIaSJ_SJ_NS1B_6thread17LinearCombinationIaLi1EiiLNS1G_9ScaleType4KindE0ELNS_15FloatRoundStyleE2EaEENS1_15EpilogueDefaultEEEEEvvEEEEvNT_6ParamsE --------------------------
	.section	.nv.info._ZN7cutlass13device_kernelINS_4gemm6kernel13GemmUniversalIN4cute5tupleIJiiiiEEENS1_10collective13CollectiveMmaINS1_34MainloopSm90TmaGmmaWarpSpecializedILi28ENS5_IJNS4_1CILi2EEENSA_ILi1EEESC_EEENS1_35KernelTmaWarpSpecializedCooperativeEEENS5_IJNSA_ILi128EEESG_NSA_ILi32EEEEEEaNS5_IJlSC_lEEEaSJ_NS4_8TiledMMAINS4_8MMA_AtomIJNS4_4SM904GMMA27MMA_64x128x32_S32S8S8_SS_TNEEEENS4_6LayoutISD_NS5_IJSC_NSA_ILi0EEESR_EEEEENS5_IJNS4_10UnderscoreESU_SU_EEEEENS4_13SM90_TMA_LOADENS4_14ComposedLayoutINS4_7SwizzleILi1ELi4ELi3EEENS4_18smem_ptr_flag_bitsILi8EEENSQ_INS5_IJNSA_ILi8EEESH_EEENS5_IJSH_SC_EEEEEEEvNS4_8identityENS4_23SM90_TMA_LOAD_MULTICASTES17_vS18_EENS_8epilogue10collective6detail29Sm90TmaWarpSpecializedAdapterINS1C_15DefaultEpilogueIaSJ_SJ_NS1B_6thread17LinearCombinationIaLi1EiiLNS1G_9ScaleType4KindE0ELNS_15FloatRoundStyleE2EaEENS1_15EpilogueDefaultEEEEEvvEEEEvNT_6ParamsE,"",@"SHT_CUDA_INFO"
	.sectionflags	@""
	.align	4


	//----- nvinfo : EIATTR_CUDA_API_VERSION
	.align		4
        /*0000*/ 	.byte	0x04, 0x37
        /*0002*/ 	.short	(.L_21 - .L_20)
.L_20:
        /*0004*/ 	.word	0x00000082


	//----- nvinfo : EIATTR_KPARAM_INFO
	.align		4
.L_21:
        /*0008*/ 	.byte	0x04, 0x17
        /*000a*/ 	.short	(.L_23 - .L_22)
.L_22:
        /*000c*/ 	.word	0x00000000
        /*0010*/ 	.short	0x0000
        /*0012*/ 	.short	0x0070
        /*0014*/ 	.byte	0x00, 0xf0, 0x01, 0x10


	//----- nvinfo : EIATTR_SPARSE_MMA_MASK
	.align		4
.L_23:
        /*0018*/ 	.byte	0x03, 0x50
        /*001a*/ 	.short	0x0000


	//----- nvinfo : EIATTR_MAXREG_COUNT
	.align		4
        /*001c*/ 	.byte	0x03, 0x1b
        /*001e*/ 	.short	0x00a8


	//----- nvinfo : EIATTR_NUM_BARRIERS
	.align		4
        /*0020*/ 	.byte	0x02, 0x4c
        /*0022*/ 	.byte	0x01
	.zero		1


	//----- nvinfo : EIATTR_EXTERNS
	.align		4
        /*0024*/ 	.byte	0x04, 0x0f
        /*0026*/ 	.short	(.L_25 - .L_24)


	//   ....[0]....
	.align		4
.L_24:
        /*0028*/ 	.word	index@(__assertfail)


	//----- nvinfo : EIATTR_MERCURY_ISA_VERSION
	.align		4
.L_25:
        /*002c*/ 	.byte	0x03, 0x5f
        /*002e*/ 	.short	0x0101


	//----- nvinfo : EIATTR_INT_WARP_WIDE_INSTR_OFFSETS
	.align		4
        /*0030*/ 	.byte	0x04, 0x31
        /*0032*/ 	.short	(.L_27 - .L_26)


	//   ....[0]....
.L_26:
        /*0034*/ 	.word	0x000007c0


	//   ....[1]....
        /*0038*/ 	.word	0x000007f0


	//   ....[2]....
        /*003c*/ 	.word	0x000009b0


	//   ....[3]....
        /*0040*/ 	.word	0x00001f10


	//----- nvinfo : EIATTR_COOP_GROUP_MASK_REGIDS
	.align		4
.L_27:
        /*0044*/ 	.byte	0x04, 0x29
        /*0046*/ 	.short	(.L_29 - .L_28)


	//   ....[0]....
.L_28:
        /*0048*/ 	.word	0xffffffff


	//   ....[1]....
        /*004c*/ 	.word	0xffffffff


	//   ....[2]....
        /*0050*/ 	.word	0xffffffff


	//   ....[3]....
        /*0054*/ 	.word	0xffffffff


	//   ....[4]....
        /*0058*/ 	.word	0xffffffff


	//   ....[5]....
        /*005c*/ 	.word	0xffffffff


	//----- nvinfo : EIATTR_COOP_GROUP_INSTR_OFFSETS
	.align		4
.L_29:
        /*0060*/ 	.byte	0x04, 0x28
        /*0062*/ 	.short	(.L_31 - .L_30)


	//   ....[0]....
.L_30:
        /*0064*/ 	.word	0x00000060


	//   ....[1]....
        /*0068*/ 	.word	0x00000070


	//   ....[2]....
        /*006c*/ 	.word	0x00000130


	//   ....[3]....
        /*0070*/ 	.word	0x00000600


	//   ....[4]....
        /*0074*/ 	.word	0x00000b30


	//   ....[5]....
        /*0078*/ 	.word	0x00001760


	//----- nvinfo : EIATTR_REG_RECONFIG
	.align		4
.L_31:
        /*007c*/ 	.byte	0x01, 0x54
	.zero		2


	//----- nvinfo : EIATTR_SYSCALL_OFFSETS
	.align		4
        /*0080*/ 	.byte	0x04, 0x46
        /*0082*/ 	.short	(.L_33 - .L_32)


	//   ....[0]....
.L_32:
        /*0084*/ 	.word	0x00001950


	//----- nvinfo : EIATTR_MBARRIER_INSTR_OFFSETS
	.align		4
.L_33:
        /*0088*/ 	.byte	0x04, 0x39
        /*008a*/ 	.short	(.L_35 - .L_34)


	//   ....[0]....
.L_34:
        /*008c*/ 	.word	0x00000250
        /*0090*/ 	.word	0x000000ff
        /*0094*/ 	.word	0x00000000
        /*0098*/ 	.short	0x0100
        /*009a*/ 	.byte	0x08
	.zero		1


	//   ....[1]....
        /*009c*/ 	.word	0x00000260
        /*00a0*/ 	.word	0x000000ff
        /*00a4*/ 	.word	0x000000e0
        /*00a8*/ 	.short	0x0100
        /*00aa*/ 	.byte	0x08
	.zero		1


	//   ....[2]....
        /*00ac*/ 	.word	0x00000270
        /*00b0*/ 	.word	0x000000ff
        /*00b4*/ 	.word	0x00000008
        /*00b8*/ 	.short	0x0100
        /*00ba*/ 	.byte	0x08
	.zero		1


	//   ....[3]....
        /*00bc*/ 	.word	0x00000280
        /*00c0*/ 	.word	0x000000ff
        /*00c4*/ 	.word	0x000000e8
        /*00c8*/ 	.short	0x0100
        /*00ca*/ 	.byte	0x08
	.zero		1


	//   ....[4]....
        /*00cc*/ 	.word	0x00000290
        /*00d0*/ 	.word	0x000000ff
        /*00d4*/ 	.word	0x00000010
        /*00d8*/ 	.short	0x0100
        /*00da*/ 	.byte	0x08
	.zero		1


	//   ....[5]....
        /*00dc*/ 	.word	0x000002a0
        /*00e0*/ 	.word	0x000000ff
        /*00e4*/ 	.word	0x000000f0
        /*00e8*/ 	.short	0x0100
        /*00ea*/ 	.byte	0x08
	.zero		1


	//   ....[6]....
        /*00ec*/ 	.word	0x000002b0
        /*00f0*/ 	.word	0x000000ff
        /*00f4*/ 	.word	0x00000018
        /*00f8*/ 	.short	0x0100
        /*00fa*/ 	.byte	0x08
	.zero		1


	//   ....[7]....
        /*00fc*/ 	.word	0x000002c0
        /*0100*/ 	.word	0x000000ff
        /*0104*/ 	.word	0x000000f8
        /*0108*/ 	.short	0x0100
        /*010a*/ 	.byte	0x08
	.zero		1


	//   ....[8]....
        /*010c*/ 	.word	0x000002d0
        /*0110*/ 	.word	0x000000ff
        /*0114*/ 	.word	0x00000020
        /*0118*/ 	.short	0x0100
        /*011a*/ 	.byte	0x08
	.zero		1


	//   ....[9]....
        /*011c*/ 	.word	0x000002e0
        /*0120*/ 	.word	0x000000ff
        /*0124*/ 	.word	0x00000100
        /*0128*/ 	.short	0x0100
        /*012a*/ 	.byte	0x08
	.zero		1


	//   ....[10]....
        /*012c*/ 	.word	0x000002f0
        /*0130*/ 	.word	0x000000ff
        /*0134*/ 	.word	0x00000028
        /*0138*/ 	.short	0x0100
        /*013a*/ 	.byte	0x08
	.zero		1


	//   ....[11]....
        /*013c*/ 	.word	0x00000300
        /*0140*/ 	.word	0x000000ff
        /*0144*/ 	.word	0x00000108
        /*0148*/ 	.short	0x0100
        /*014a*/ 	.byte	0x08
	.zero		1


	//   ....[12]....
        /*014c*/ 	.word	0x00000310
        /*0150*/ 	.word	0x000000ff
        /*0154*/ 	.word	0x00000030
        /*0158*/ 	.short	0x0100
        /*015a*/ 	.byte	0x08
	.zero		1


	//   ....[13]....
        /*015c*/ 	.word	0x00000320
        /*0160*/ 	.word	0x000000ff
        /*0164*/ 	.word	0x00000110
        /*0168*/ 	.short	0x0100
        /*016a*/ 	.byte	0x08
	.zero		1


	//   ....[14]....
        /*016c*/ 	.word	0x00000330
        /*0170*/ 	.word	0x000000ff
        /*0174*/ 	.word	0x00000038
        /*0178*/ 	.short	0x0100
        /*017a*/ 	.byte	0x08
	.zero		1


	//   ....[15]....
        /*017c*/ 	.word	0x00000340
        /*0180*/ 	.word	0x000000ff
        /*0184*/ 	.word	0x00000118
        /*0188*/ 	.short	0x0100
        /*018a*/ 	.byte	0x08
	.zero		1


	//   ....[16]....
        /*018c*/ 	.word	0x00000350
        /*0190*/ 	.word	0x000000ff
        /*0194*/ 	.word	0x00000040
        /*0198*/ 	.short	0x0100
        /*019a*/ 	.byte	0x08
	.zero		1


	//   ....[17]....
        /*019c*/ 	.word	0x00000360
        /*01a0*/ 	.word	0x000000ff
        /*01a4*/ 	.word	0x00000120
        /*01a8*/ 	.short	0x0100
        /*01aa*/ 	.byte	0x08
	.zero		1


	//   ....[18]....
        /*01ac*/ 	.word	0x00000370
        /*01b0*/ 	.word	0x000000ff
        /*01b4*/ 	.word	0x00000048
        /*01b8*/ 	.short	0x0100
        /*01ba*/ 	.byte	0x08
	.zero		1


	//   ....[19]....
        /*01bc*/ 	.word	0x00000380
        /*01c0*/ 	.word	0x000000ff
        /*01c4*/ 	.word	0x00000128
        /*01c8*/ 	.short	0x0100
        /*01ca*/ 	.byte	0x08
	.zero		1


	//   ....[20]....
        /*01cc*/ 	.word	0x00000390
        /*01d0*/ 	.word	0x000000ff
        /*01d4*/ 	.word	0x00000050
        /*01d8*/ 	.short	0x0100
        /*01da*/ 	.byte	0x08
	.zero		1


	//   ....[21]....
        /*01dc*/ 	.word	0x000003a0
        /*01e0*/ 	.word	0x000000ff
        /*01e4*/ 	.word	0x00000130
        /*01e8*/ 	.short	0x0100
        /*01ea*/ 	.byte	0x08
	.zero		1


	//   ....[22]....
        /*01ec*/ 	.word	0x000003b0
        /*01f0*/ 	.word	0x000000ff
        /*01f4*/ 	.word	0x00000058
        /*01f8*/ 	.short	0x0100
        /*01fa*/ 	.byte	0x08
	.zero		1


	//   ....[23]....
        /*01fc*/ 	.word	0x000003c0
        /*0200*/ 	.word	0x000000ff
        /*0204*/ 	.word	0x00000138
        /*0208*/ 	.short	0x0100
        /*020a*/ 	.byte	0x08
	.zero		1


	//   ....[24]....
        /*020c*/ 	.word	0x000003d0
        /*0210*/ 	.word	0x000000ff
        /*0214*/ 	.word	0x00000060
        /*0218*/ 	.short	0x0100
        /*021a*/ 	.byte	0x08
	.zero		1


	//   ....[25]....
        /*021c*/ 	.word	0x000003e0
        /*0220*/ 	.word	0x000000ff
        /*0224*/ 	.word	0x00000140
        /*0228*/ 	.short	0x0100
        /*022a*/ 	.byte	0x08
	.zero		1


	//   ....[26]....
        /*022c*/ 	.word	0x000003f0
        /*0230*/ 	.word	0x000000ff
        /*0234*/ 	.word	0x00000068
        /*0238*/ 	.short	0x0100
        /*023a*/ 	.byte	0x08
	.zero		1


	//   ....[27]....
        /*023c*/ 	.word	0x00000400
        /*0240*/ 	.word	0x000000ff
        /*0244*/ 	.word	0x00000148
        /*0248*/ 	.short	0x0100
        /*024a*/ 	.byte	0x08
	.zero		1


	//   ....[28]....
        /*024c*/ 	.word	0x00000410
        /*0250*/ 	.word	0x000000ff
        /*0254*/ 	.word	0x00000070
        /*0258*/ 	.short	0x0100
        /*025a*/ 	.byte	0x08
	.zero		1


	//   ....[29]....
        /*025c*/ 	.word	0x00000420
        /*0260*/ 	.word	0x000000ff
        /*0264*/ 	.word	0x00000150
        /*0268*/ 	.short	0x0100
        /*026a*/ 	.byte	0x08
	.zero		1


	//   ....[30]....
        /*026c*/ 	.word	0x00000430
        /*0270*/ 	.word	0x000000ff
        /*0274*/ 	.word	0x00000078
        /*0278*/ 	.short	0x0100
        /*027a*/ 	.byte	0x08
	.zero		1


	//   ....[31]....
        /*027c*/ 	.word	0x00000440
        /*0280*/ 	.word	0x000000ff
        /*0284*/ 	.word	0x00000158
        /*0288*/ 	.short	0x0100
        /*028a*/ 	.byte	0x08
	.zero		1


	//   ....[32]....
        /*028c*/ 	.word	0x00000450
        /*0290*/ 	.word	0x000000ff
        /*0294*/ 	.word	0x00000080
        /*0298*/ 	.short	0x0100
        /*029a*/ 	.byte	0x08
	.zero		1


	//   ....[33]....
        /*029c*/ 	.word	0x00000460
        /*02a0*/ 	.word	0x000000ff
        /*02a4*/ 	.word	0x00000160
        /*02a8*/ 	.short	0x0100
        /*02aa*/ 	.byte	0x08
	.zero		1


	//   ....[34]....
        /*02ac*/ 	.word	0x00000470
        /*02b0*/ 	.word	0x000000ff
        /*02b4*/ 	.word	0x00000088
        /*02b8*/ 	.short	0x0100
        /*02ba*/ 	.byte	0x08
	.zero		1


	//   ....[35]....
        /*02bc*/ 	.word	0x00000480
        /*02c0*/ 	.word	0x000000ff
        /*02c4*/ 	.word	0x00000168
        /*02c8*/ 	.short	0x0100
        /*02ca*/ 	.byte	0x08
	.zero		1


	//   ....[36]....
        /*02cc*/ 	.word	0x00000490
        /*02d0*/ 	.word	0x000000ff
        /*02d4*/ 	.word	0x00000090
        /*02d8*/ 	.short	0x0100
        /*02da*/ 	.byte	0x08
	.zero		1


	//   ....[37]....
        /*02dc*/ 	.word	0x000004a0
        /*02e0*/ 	.word	0x000000ff
        /*02e4*/ 	.word	0x00000170
        /*02e8*/ 	.short	0x0100
        /*02ea*/ 	.byte	0x08
	.zero		1


	//   ....[38]....
        /*02ec*/ 	.word	0x000004b0
        /*02f0*/ 	.word	0x000000ff
        /*02f4*/ 	.word	0x00000098
        /*02f8*/ 	.short	0x0100
        /*02fa*/ 	.byte	0x08
	.zero		1


	//   ....[39]....
        /*02fc*/ 	.word	0x000004c0
        /*0300*/ 	.word	0x000000ff
        /*0304*/ 	.word	0x00000178
        /*0308*/ 	.short	0x0100
        /*030a*/ 	.byte	0x08
	.zero		1


	//   ....[40]....
        /*030c*/ 	.word	0x000004d0
        /*0310*/ 	.word	0x000000ff
        /*0314*/ 	.word	0x000000a0
        /*0318*/ 	.short	0x0100
        /*031a*/ 	.byte	0x08
	.zero		1


	//   ....[41]....
        /*031c*/ 	.word	0x000004e0
        /*0320*/ 	.word	0x000000ff
        /*0324*/ 	.word	0x00000180
        /*0328*/ 	.short	0x0100
        /*032a*/ 	.byte	0x08
	.zero		1


	//   ....[42]....
        /*032c*/ 	.word	0x000004f0
        /*0330*/ 	.word	0x000000ff
        /*0334*/ 	.word	0x000000a8
        /*0338*/ 	.short	0x0100
        /*033a*/ 	.byte	0x08
	.zero		1


	//   ....[43]....
        /*033c*/ 	.word	0x00000500
        /*0340*/ 	.word	0x000000ff
        /*0344*/ 	.word	0x00000188
        /*0348*/ 	.short	0x0100
        /*034a*/ 	.byte	0x08
	.zero		1


	//   ....[44]....
        /*034c*/ 	.word	0x00000510
        /*0350*/ 	.word	0x000000ff
        /*0354*/ 	.word	0x000000b0
        /*0358*/ 	.short	0x0100
        /*035a*/ 	.byte	0x08
	.zero		1


	//   ....[45]....
        /*035c*/ 	.word	0x00000520
        /*0360*/ 	.word	0x000000ff
        /*0364*/ 	.word	0x00000190
        /*0368*/ 	.short	0x0100
        /*036a*/ 	.byte	0x08
	.zero		1


	//   ....[46]....
        /*036c*/ 	.word	0x00000530
        /*0370*/ 	.word	0x000000ff
        /*0374*/ 	.word	0x000000b8
        /*0378*/ 	.short	0x0100
        /*037a*/ 	.byte	0x08
	.zero		1


	//   ....[47]....
        /*037c*/ 	.word	0x00000540
        /*0380*/ 	.word	0x000000ff
        /*0384*/ 	.word	0x00000198
        /*0388*/ 	.short	0x0100
        /*038a*/ 	.byte	0x08
	.zero		1


	//   ....[48]....
        /*038c*/ 	.word	0x00000550
        /*0390*/ 	.word	0x000000ff
        /*0394*/ 	.word	0x000000c0
        /*0398*/ 	.short	0x0100
        /*039a*/ 	.byte	0x08
	.zero		1


	//   ....[49]....
        /*039c*/ 	.word	0x00000560
        /*03a0*/ 	.word	0x000000ff
        /*03a4*/ 	.word	0x000001a0
        /*03a8*/ 	.short	0x0100
        /*03aa*/ 	.byte	0x08
	.zero		1


	//   ....[50]....
        /*03ac*/ 	.word	0x00000570
        /*03b0*/ 	.word	0x000000ff
        /*03b4*/ 	.word	0x000000c8
        /*03b8*/ 	.short	0x0100
        /*03ba*/ 	.byte	0x08
	.zero		1


	//   ....[51]....
        /*03bc*/ 	.word	0x00000580
        /*03c0*/ 	.word	0x000000ff
        /*03c4*/ 	.word	0x000001a8
        /*03c8*/ 	.short	0x0100
        /*03ca*/ 	.byte	0x08
	.zero		1


	//   ....[52]....
        /*03cc*/ 	.word	0x00000590
        /*03d0*/ 	.word	0x000000ff
        /*03d4*/ 	.word	0x000000d0
        /*03d8*/ 	.short	0x0100
        /*03da*/ 	.byte	0x08
	.zero		1


	//   ....[53]....
        /*03dc*/ 	.word	0x000005a0
        /*03e0*/ 	.word	0x000000ff
        /*03e4*/ 	.word	0x000001b0
        /*03e8*/ 	.short	0x0100
        /*03ea*/ 	.byte	0x08
	.zero		1


	//   ....[54]....
        /*03ec*/ 	.word	0x000005b0
        /*03f0*/ 	.word	0x000000ff
        /*03f4*/ 	.word	0x000000d8
        /*03f8*/ 	.short	0x0100
        /*03fa*/ 	.byte	0x08
	.zero		1


	//   ....[55]....
        /*03fc*/ 	.word	0x000005c0
        /*0400*/ 	.word	0x000000ff
        /*0404*/ 	.word	0x000001b8
        /*0408*/ 	.short	0x0100
        /*040a*/ 	.byte	0x08
	.zero		1


	//   ....[56]....
        /*040c*/ 	.word	0x00000a40
        /*0410*/ 	.word	0x000000ff
        /*0414*/ 	.word	0x000001d0
        /*0418*/ 	.short	0x0100
        /*041a*/ 	.byte	0x06
	.zero		1


	//   ....[57]....
        /*041c*/ 	.word	0x00000ad0
        /*0420*/ 	.word	0x000000ff
        /*0424*/ 	.word	0x000001d8
        /*0428*/ 	.short	0x0100
        /*042a*/ 	.byte	0x06
	.zero		1


	//   ....[58]....
        /*042c*/ 	.word	0x00001a20
        /*0430*/ 	.word	0x00000003
        /*0434*/ 	.word	0x00000000
        /*0438*/ 	.short	0x010a
        /*043a*/ 	.byte	0x3f
	.zero		1


	//   ....[59]....
        /*043c*/ 	.word	0x00001a80
        /*0440*/ 	.word	0x00000003
        /*0444*/ 	.word	0x00000000
        /*0448*/ 	.short	0x010a
        /*044a*/ 	.byte	0x3f
	.zero		1


	//   ....[60]....
        /*044c*/ 	.word	0x00001c90
        /*0450*/ 	.word	0x00000005
        /*0454*/ 	.word	0x00000000
        /*0458*/ 	.short	0x010a
        /*045a*/ 	.byte	0x3f
	.zero		1


	//   ....[61]....
        /*045c*/ 	.word	0x00001cd0
        /*0460*/ 	.word	0x00000005
        /*0464*/ 	.word	0x00000000
        /*0468*/ 	.short	0x010a
        /*046a*/ 	.byte	0x3f
	.zero		1


	//   ....[62]....
        /*046c*/ 	.word	0x00001dc0
        /*0470*/ 	.word	0x00000004
        /*0474*/ 	.word	0x00000000
        /*0478*/ 	.short	0x0101
        /*047a*/ 	.byte	0x3f
	.zero		1


	//   ....[63]....
        /*047c*/ 	.word	0x00001fb0
        /*0480*/ 	.word	0x00000004
        /*0484*/ 	.word	0x00000000
        /*0488*/ 	.short	0x0101
        /*048a*/ 	.byte	0x3f
	.zero		1


	//   ....[64]....
        /*048c*/ 	.word	0x000062d0
        /*0490*/ 	.word	0x00000017
        /*0494*/ 	.word	0x000000e0
        /*0498*/ 	.short	0x010a
        /*049a*/ 	.byte	0x3f
	.zero		1


	//   ....[65]....
        /*049c*/ 	.word	0x00006650
        /*04a0*/ 	.word	0x00000004
        /*04a4*/ 	.word	0x000001d8
        /*04a8*/ 	.short	0x0101
        /*04aa*/ 	.byte	0x3f
	.zero		1


	//   ....[66]....
        /*04ac*/ 	.word	0x00006da0
        /*04b0*/ 	.word	0x00000007
        /*04b4*/ 	.word	0x00000000
        /*04b8*/ 	.short	0x010a
        /*04ba*/ 	.byte	0x3f
	.zero		1


	//   ....[67]....
        /*04bc*/ 	.word	0x00006e20
        /*04c0*/ 	.word	0x00000006
        /*04c4*/ 	.word	0x00000000
        /*04c8*/ 	.short	0x010a
        /*04ca*/ 	.byte	0x3f
	.zero		1


	//   ....[68]....
        /*04cc*/ 	.word	0x00006eb0
        /*04d0*/ 	.word	0x00000007
        /*04d4*/ 	.word	0x00000000
        /*04d8*/ 	.short	0x010a
        /*04da*/ 	.byte	0x3f
	.zero		1


	//   ....[69]....
        /*04dc*/ 	.word	0x00006f40
        /*04e0*/ 	.word	0x00000006
        /*04e4*/ 	.word	0x00000000
        /*04e8*/ 	.short	0x010a
        /*04ea*/ 	.byte	0x3f
	.zero		1


	//   ....[70]....
        /*04ec*/ 	.word	0x00006fd0
        /*04f0*/ 	.word	0x00000007
        /*04f4*/ 	.word	0x00000000
        /*04f8*/ 	.short	0x010a
        /*04fa*/ 	.byte	0x3f
	.zero		1


	//   ....[71]....
        /*04fc*/ 	.word	0x00007060
        /*0500*/ 	.word	0x00000006
        /*0504*/ 	.word	0x00000000
        /*0508*/ 	.short	0x010a
        /*050a*/ 	.byte	0x3f
	.zero		1


	//   ....[72]....
        /*050c*/ 	.word	0x000070f0
        /*0510*/ 	.word	0x00000007
        /*0514*/ 	.word	0x00000000
        /*0518*/ 	.short	0x010a
        /*051a*/ 	.byte	0x3f
	.zero		1


	//   ....[73]....
        /*051c*/ 	.word	0x00007180
        /*0520*/ 	.word	0x00000006
        /*0524*/ 	.word	0x00000000
        /*0528*/ 	.short	0x010a
        /*052a*/ 	.byte	0x3f
	.zero		1


	//   ....[74]....
        /*052c*/ 	.word	0x00007210
        /*0530*/ 	.word	0x00000007
        /*0534*/ 	.word	0x00000000
        /*0538*/ 	.short	0x010a
        /*053a*/ 	.byte	0x3f
	.zero		1


	//   ....[75]....
        /*053c*/ 	.word	0x000072a0
        /*0540*/ 	.word	0x00000006
        /*0544*/ 	.word	0x00000000
        /*0548*/ 	.short	0x010a
        /*054a*/ 	.byte	0x3f
	.zero		1


	//   ....[76]....
        /*054c*/ 	.word	0x00007330
        /*0550*/ 	.word	0x00000007
        /*0554*/ 	.word	0x00000000
        /*0558*/ 	.short	0x010a
        /*055a*/ 	.byte	0x3f
	.zero		1


	//   ....[77]....
        /*055c*/ 	.word	0x000073c0
        /*0560*/ 	.word	0x00000006
        /*0564*/ 	.word	0x00000000
        /*0568*/ 	.short	0x010a
        /*056a*/ 	.byte	0x3f
	.zero		1


	//   ....[78]....
        /*056c*/ 	.word	0x00007450
        /*0570*/ 	.word	0x00000007
        /*0574*/ 	.word	0x00000000
        /*0578*/ 	.short	0x010a
        /*057a*/ 	.byte	0x3f
	.zero		1


	//   ....[79]....
        /*057c*/ 	.word	0x000074e0
        /*0580*/ 	.word	0x00000006
        /*0584*/ 	.word	0x00000000
        /*0588*/ 	.short	0x010a
        /*058a*/ 	.byte	0x3f
	.zero		1


	//   ....[80]....
        /*058c*/ 	.word	0x00007570
        /*0590*/ 	.word	0x00000007
        /*0594*/ 	.word	0x00000000
        /*0598*/ 	.short	0x010a
        /*059a*/ 	.byte	0x3f
	.zero		1


	//   ....[81]....
        /*059c*/ 	.word	0x00007600
        /*05a0*/ 	.word	0x00000006
        /*05a4*/ 	.word	0x00000000
        /*05a8*/ 	.short	0x010a
        /*05aa*/ 	.byte	0x3f
	.zero		1


	//   ....[82]....
        /*05ac*/ 	.word	0x00007690
        /*05b0*/ 	.word	0x00000007
        /*05b4*/ 	.word	0x00000000
        /*05b8*/ 	.short	0x010a
        /*05ba*/ 	.byte	0x3f
	.zero		1


	//   ....[83]....
        /*05bc*/ 	.word	0x00007720
        /*05c0*/ 	.word	0x00000006
        /*05c4*/ 	.word	0x00000000
        /*05c8*/ 	.short	0x010a
        /*05ca*/ 	.byte	0x3f
	.zero		1


	//   ....[84]....
        /*05cc*/ 	.word	0x000077b0
        /*05d0*/ 	.word	0x00000007
        /*05d4*/ 	.word	0x00000000
        /*05d8*/ 	.short	0x010a
        /*05da*/ 	.byte	0x3f
	.zero		1


	//   ....[85]....
        /*05dc*/ 	.word	0x00007840
        /*05e0*/ 	.word	0x00000006
        /*05e4*/ 	.word	0x00000000
        /*05e8*/ 	.short	0x010a
        /*05ea*/ 	.byte	0x3f
	.zero		1


	//   ....[86]....
        /*05ec*/ 	.word	0x000078d0
        /*05f0*/ 	.word	0x00000007
        /*05f4*/ 	.word	0x00000000
        /*05f8*/ 	.short	0x010a
        /*05fa*/ 	.byte	0x3f
	.zero		1


	//   ....[87]....
        /*05fc*/ 	.word	0x00007960
        /*0600*/ 	.word	0x00000006
        /*0604*/ 	.word	0x00000000
        /*0608*/ 	.short	0x010a
        /*060a*/ 	.byte	0x3f
	.zero		1


	//   ....[88]....
        /*060c*/ 	.word	0x000079f0
        /*0610*/ 	.word	0x00000007
        /*0614*/ 	.word	0x00000000
        /*0618*/ 	.short	0x010a
        /*061a*/ 	.byte	0x3f
	.zero		1


	//   ....[89]....
        /*061c*/ 	.word	0x00007a80
        /*0620*/ 	.word	0x00000006
        /*0624*/ 	.word	0x00000000
        /*0628*/ 	.short	0x010a
        /*062a*/ 	.byte	0x3f
	.zero		1


	//   ....[90]....
        /*062c*/ 	.word	0x00007b10
        /*0630*/ 	.word	0x00000007
        /*0634*/ 	.word	0x00000000
        /*0638*/ 	.short	0x010a
        /*063a*/ 	.byte	0x3f
	.zero		1


	//   ....[91]....
        /*063c*/ 	.word	0x00007ba0
        /*0640*/ 	.word	0x00000006
        /*0644*/ 	.word	0x00000000
        /*0648*/ 	.short	0x010a
        /*064a*/ 	.byte	0x3f
	.zero		1


	//   ....[92]....
        /*064c*/ 	.word	0x00007c30
        /*0650*/ 	.word	0x00000007
        /*0654*/ 	.word	0x00000000
        /*0658*/ 	.short	0x010a
        /*065a*/ 	.byte	0x3f
	.zero		1


	//   ....[93]....
        /*065c*/ 	.word	0x00007cc0
        /*0660*/ 	.word	0x00000005
        /*0664*/ 	.word	0x00000000
        /*0668*/ 	.short	0x010a
        /*066a*/ 	.byte	0x3f
	.zero		1


	//   ....[94]....
        /*066c*/ 	.word	0x00007d20
        /*0670*/ 	.word	0x00000003
        /*0674*/ 	.word	0x00000000
        /*0678*/ 	.short	0x010a
        /*067a*/ 	.byte	0x3f
	.zero		1


	//   ....[95]....
        /*067c*/ 	.word	0x00007d70
        /*0680*/ 	.word	0x00000005
        /*0684*/ 	.word	0x00000000
        /*0688*/ 	.short	0x010a
        /*068a*/ 	.byte	0x3f
	.zero		1


	//   ....[96]....
        /*068c*/ 	.word	0x00007e40
        /*0690*/ 	.word	0x00000017
        /*0694*/ 	.word	0x000000e0
        /*0698*/ 	.short	0x010a
        /*069a*/ 	.byte	0x3f
	.zero		1


	//   ....[97]....
        /*069c*/ 	.word	0x00007f10
        /*06a0*/ 	.word	0x00000007
        /*06a4*/ 	.word	0x00000000
        /*06a8*/ 	.short	0x010a
        /*06aa*/ 	.byte	0x3f
	.zero		1


	//   ....[98]....
        /*06ac*/ 	.word	0x00007f60
        /*06b0*/ 	.word	0x00000006
        /*06b4*/ 	.word	0x00000000
        /*06b8*/ 	.short	0x010a
        /*06ba*/ 	.byte	0x3f
	.zero		1


	//   ....[99]....
        /*06bc*/ 	.word	0x00007fb0
        /*06c0*/ 	.word	0x00000007
        /*06c4*/ 	.word	0x00000000
        /*06c8*/ 	.short	0x010a
        /*06ca*/ 	.byte	0x3f
	.zero		1


	//   ....[100]....
        /*06cc*/ 	.word	0x00008000
        /*06d0*/ 	.word	0x00000006
        /*06d4*/ 	.word	0x00000000
        /*06d8*/ 	.short	0x010a
        /*06da*/ 	.byte	0x3f
	.zero		1


	//   ....[101]....
        /*06dc*/ 	.word	0x00008050
        /*06e0*/ 	.word	0x00000007
        /*06e4*/ 	.word	0x00000000
        /*06e8*/ 	.short	0x010a
        /*06ea*/ 	.byte	0x3f
	.zero		1


	//   ....[102]....
        /*06ec*/ 	.word	0x000080a0
        /*06f0*/ 	.word	0x00000006
        /*06f4*/ 	.word	0x00000000
        /*06f8*/ 	.short	0x010a
        /*06fa*/ 	.byte	0x3f
	.zero		1


	//   ....[103]....
        /*06fc*/ 	.word	0x000080f0
        /*0700*/ 	.word	0x00000007
        /*0704*/ 	.word	0x00000000
        /*0708*/ 	.short	0x010a
        /*070a*/ 	.byte	0x3f
	.zero		1


	//   ....[104]....
        /*070c*/ 	.word	0x00008140
        /*0710*/ 	.word	0x00000006
        /*0714*/ 	.word	0x00000000
        /*0718*/ 	.short	0x010a
        /*071a*/ 	.byte	0x3f
	.zero		1


	//   ....[105]....
        /*071c*/ 	.word	0x00008190
        /*0720*/ 	.word	0x00000007
        /*0724*/ 	.word	0x00000000
        /*0728*/ 	.short	0x010a
        /*072a*/ 	.byte	0x3f
	.zero		1


	//   ....[106]....
        /*072c*/ 	.word	0x000081e0
        /*0730*/ 	.word	0x00000006
        /*0734*/ 	.word	0x00000000
        /*0738*/ 	.short	0x010a
        /*073a*/ 	.byte	0x3f
	.zero		1


	//   ....[107]....
        /*073c*/ 	.word	0x00008230
        /*0740*/ 	.word	0x00000007
        /*0744*/ 	.word	0x00000000
        /*0748*/ 	.short	0x010a
        /*074a*/ 	.byte	0x3f
	.zero		1


	//   ....[108]....
        /*074c*/ 	.word	0x00008280
        /*0750*/ 	.word	0x00000006
        /*0754*/ 	.word	0x00000000
        /*0758*/ 	.short	0x010a
        /*075a*/ 	.byte	0x3f
	.zero		1


	//   ....[109]....
        /*075c*/ 	.word	0x000082d0
        /*0760*/ 	.word	0x00000007
        /*0764*/ 	.word	0x00000000
        /*0768*/ 	.short	0x010a
        /*076a*/ 	.byte	0x3f
	.zero		1


	//   ....[110]....
        /*076c*/ 	.word	0x00008320
        /*0770*/ 	.word	0x00000006
        /*0774*/ 	.word	0x00000000
        /*0778*/ 	.short	0x010a
        /*077a*/ 	.byte	0x3f
	.zero		1


	//   ....[111]....
        /*077c*/ 	.word	0x00008370
        /*0780*/ 	.word	0x00000007
        /*0784*/ 	.word	0x00000000
        /*0788*/ 	.short	0x010a
        /*078a*/ 	.byte	0x3f
	.zero		1


	//   ....[112]....
        /*078c*/ 	.word	0x000083c0
        /*0790*/ 	.word	0x00000006
        /*0794*/ 	.word	0x00000000
        /*0798*/ 	.short	0x010a
        /*079a*/ 	.byte	0x3f
	.zero		1


	//   ....[113]....
        /*079c*/ 	.word	0x00008410
        /*07a0*/ 	.word	0x00000007
        /*07a4*/ 	.word	0x00000000
        /*07a8*/ 	.short	0x010a
        /*07aa*/ 	.byte	0x3f
	.zero		1


	//   ....[114]....
        /*07ac*/ 	.word	0x00008460
        /*07b0*/ 	.word	0x00000006
        /*07b4*/ 	.word	0x00000000
        /*07b8*/ 	.short	0x010a
        /*07ba*/ 	.byte	0x3f
	.zero		1


	//   ....[115]....
        /*07bc*/ 	.word	0x000084b0
        /*07c0*/ 	.word	0x00000007
        /*07c4*/ 	.word	0x00000000
        /*07c8*/ 	.short	0x010a
        /*07ca*/ 	.byte	0x3f
	.zero		1


	//   ....[116]....
        /*07cc*/ 	.word	0x00008500
        /*07d0*/ 	.word	0x00000006
        /*07d4*/ 	.word	0x00000000
        /*07d8*/ 	.short	0x010a
        /*07da*/ 	.byte	0x3f
	.zero		1


	//   ....[117]....
        /*07dc*/ 	.word	0x00008550
        /*07e0*/ 	.word	0x00000007
        /*07e4*/ 	.word	0x00000000
        /*07e8*/ 	.short	0x010a
        /*07ea*/ 	.byte	0x3f
	.zero		1


	//   ....[118]....
        /*07ec*/ 	.word	0x000085a0
        /*07f0*/ 	.word	0x00000006
        /*07f4*/ 	.word	0x00000000
        /*07f8*/ 	.short	0x010a
        /*07fa*/ 	.byte	0x3f
	.zero		1


	//   ....[119]....
        /*07fc*/ 	.word	0x000085f0
        /*0800*/ 	.word	0x00000007
        /*0804*/ 	.word	0x00000000
        /*0808*/ 	.short	0x010a
        /*080a*/ 	.byte	0x3f
	.zero		1


	//   ....[120]....
        /*080c*/ 	.word	0x00008640
        /*0810*/ 	.word	0x00000006
        /*0814*/ 	.word	0x00000000
        /*0818*/ 	.short	0x010a
        /*081a*/ 	.byte	0x3f
	.zero		1


	//   ....[121]....
        /*081c*/ 	.word	0x00008690
        /*0820*/ 	.word	0x00000007
        /*0824*/ 	.word	0x00000000
        /*0828*/ 	.short	0x010a
        /*082a*/ 	.byte	0x3f
	.zero		1


	//   ....[122]....
        /*082c*/ 	.word	0x000086e0
        /*0830*/ 	.word	0x00000006
        /*0834*/ 	.word	0x00000000
        /*0838*/ 	.short	0x010a
        /*083a*/ 	.byte	0x3f
	.zero		1


	//   ....[123]....
        /*083c*/ 	.word	0x00008730
        /*0840*/ 	.word	0x00000007
        /*0844*/ 	.word	0x00000000
        /*0848*/ 	.short	0x010a
        /*084a*/ 	.byte	0x3f
	.zero		1


	//----- nvinfo : EIATTR_NUM_MBARRIERS
	.align		4
.L_35:
        /*084c*/ 	.byte	0x03, 0x38
        /*084e*/ 	.short	0x003a


	//----- nvinfo : EIATTR_EXIT_INSTR_OFFSETS
	.align		4
        /*0850*/ 	.byte	0x04, 0x1c
        /*0852*/ 	.short	(.L_37 - .L_36)


	//   ....[0]....
.L_36:
        /*0854*/ 	.word	0x00000d00


	//   ....[1]....
        /*0858*/ 	.word	0x00001520


	//   ....[2]....
        /*085c*/ 	.word	0x00005a40


	//   ....[3]....
        /*0860*/ 	.word	0x00005fa0


	//   ....[4]....
        /*0864*/ 	.word	0x00007d10


	//----- nvinfo : EIATTR_MAX_THREADS
	.align		4
.L_37:
        /*0868*/ 	.byte	0x04, 0x05
        /*086a*/ 	.short	(.L_39 - .L_38)
.L_38:
        /*086c*/ 	.word	0x00000180
        /*0870*/ 	.word	0x00000001
        /*0874*/ 	.word	0x00000001


	//----- nvinfo : EIATTR_CRS_STACK_SIZE
	.align		4
.L_39:
        /*0878*/ 	.byte	0x04, 0x1e
        /*087a*/ 	.short	(.L_41 - .L_40)
.L_40:
        /*087c*/ 	.word	0x00000000


	//----- nvinfo : EIATTR_CBANK_PARAM_SIZE
	.align		4
.L_41:
        /*0880*/ 	.byte	0x03, 0x19
        /*0882*/ 	.short	0x0470


	//----- nvinfo : EIATTR_PARAM_CBANK
	.align		4
        /*0884*/ 	.byte	0x04, 0x0a
        /*0886*/ 	.short	(.L_43 - .L_42)
	.align		4
.L_42:
        /*0888*/ 	.word	index@(.nv.constant0._ZN7cutlass13device_kernelINS_4gemm6kernel13GemmUniversalIN4cute5tupleIJiiiiEEENS1_10collective13CollectiveMmaINS1_34MainloopSm90TmaGmmaWarpSpecializedILi28ENS5_IJNS4_1CILi2EEENSA_ILi1EEESC_EEENS1_35KernelTmaWarpSpecializedCooperativeEEENS5_IJNSA_ILi128EEESG_NSA_ILi32EEEEEEaNS5_IJlSC_lEEEaSJ_NS4_8TiledMMAINS4_8MMA_AtomIJNS4_4SM904GMMA27MMA_64x128x32_S32S8S8_SS_TNEEEENS4_6LayoutISD_NS5_IJSC_NSA_ILi0EEESR_EEEEENS5_IJNS4_10UnderscoreESU_SU_EEEEENS4_13SM90_TMA_LOADENS4_14ComposedLayoutINS4_7SwizzleILi1ELi4ELi3EEENS4_18smem_ptr_flag_bitsILi8EEENSQ_INS5_IJNSA_ILi8EEESH_EEENS5_IJSH_SC_EEEEEEEvNS4_8identityENS4_23SM90_TMA_LOAD_MULTICASTES17_vS18_EENS_8epilogue10collective6detail29Sm90TmaWarpSpecializedAdapterINS1C_15DefaultEpilogueIaSJ_SJ_NS1B_6thread17LinearCombinationIaLi1EiiLNS1G_9ScaleType4KindE0ELNS_15FloatRoundStyleE2EaEENS1_15EpilogueDefaultEEEEEvvEEEEvNT_6ParamsE)
        /*088c*/ 	.short	0x0210
        /*088e*/ 	.short	0x0470


	//----- nvinfo : EIATTR_SW_WAR
	.align		4
.L_43:
        /*0890*/ 	.byte	0x04, 0x36
        /*0892*/ 	.short	(.L_45 - .L_44)
.L_44:
        /*0894*/ 	.word	0x00000008
.L_45:


//--------------------- .nv.callgraph             --------------------------
	.section	.nv.callgraph,"",@"SHT_CUDA_CALLGRAPH"
	.align	4
	.sectionentsize	8
	.align		4
        /*0000*/ 	.word	0x00000000
	.align		4
        /*0004*/ 	.word	0xffffffff
	.align		4
        /*0008*/ 	.word	index@(_ZN7cutlass13device_kernelINS_4gemm6kernel13GemmUniversalIN4cute5tupleIJiiiiEEENS1_10collective13CollectiveMmaINS1_34MainloopSm90TmaGmmaWarpSpecializedILi28ENS5_IJNS4_1CILi2EEENSA_ILi1EEESC_EEENS1_35KernelTmaWarpSpecializedCooperativeEEENS5_IJNSA_ILi128EEESG_NSA_ILi32EEEEEEaNS5_IJlSC_lEEEaSJ_NS4_8TiledMMAINS4_8MMA_AtomIJNS4_4SM904GMMA27MMA_64x128x32_S32S8S8_SS_TNEEEENS4_6LayoutISD_NS5_IJSC_NSA_ILi0EEESR_EEEEENS5_IJNS4_10UnderscoreESU_SU_EEEEENS4_13SM90_TMA_LOADENS4_14ComposedLayoutINS4_7SwizzleILi1ELi4ELi3EEENS4_18smem_ptr_flag_bitsILi8EEENSQ_INS5_IJNSA_ILi8EEESH_EEENS5_IJSH_SC_EEEEEEEvNS4_8identityENS4_23SM90_TMA_LOAD_MULTICASTES17_vS18_EENS_8epilogue10collective6detail29Sm90TmaWarpSpecializedAdapterINS1C_15DefaultEpilogueIaSJ_SJ_NS1B_6thread17LinearCombinationIaLi1EiiLNS1G_9ScaleType4KindE0ELNS_15FloatRoundStyleE2EaEENS1_15EpilogueDefaultEEEEEvvEEEEvNT_6ParamsE)
	.align		4
        /*000c*/ 	.word	index@(__assertfail)
	.align		4
        /*0010*/ 	.word	0x00000000
	.align		4
        /*0014*/ 	.word	0xfffffffe
	.align		4
        /*0018*/ 	.word	0x00000000
	.align		4
        /*001c*/ 	.word	0xfffffffd
	.align		4
        /*0020*/ 	.word	0x00000000
	.align		4
        /*0024*/ 	.word	0xfffffffc


//--------------------- .nv.constant4             --------------------------
	.section	.nv.constant4,"a",@progbits
	.align	8
	.align		8
.nv.constant4:
        /*0000*/ 	.dword	__assertfail
	.align		8
        /*0008*/ 	.dword	__unnamed_1
	.align		8
        /*0010*/ 	.dword	_ZN40_INTERNAL_3004037c_4_k_cu_0a1e6353_229174cuda3std3__45__cpo5beginE
	.align		8
        /*0018*/ 	.dword	_ZN40_INTERNAL_3004037c_4_k_cu_0a1e6353_229174cuda3std3__45__cpo3endE
	.align		8
        /*0020*/ 	.dword	_ZN40_INTERNAL_3004037c_4_k_cu_0a1e6353_229174cuda3std3__45__cpo6cbeginE
	.align		8
        /*0028*/ 	.dword	_ZN40_INTERNAL_3004037c_4_k_cu_0a1e6353_229174cuda3std3__45__cpo4cendE
	.align		8
        /*0030*/ 	.dword	_ZN40_INTERNAL_3004037c_4_k_cu_0a1e6353_229174cuda3std3__442_GLOBAL__N__3004037c_4_k_cu_0a1e6353_229176ignoreE
	.align		8
        /*0038*/ 	.dword	_ZN40_INTERNAL_3004037c_4_k_cu_0a1e6353_229174cuda3std3__419piecewise_constructE
	.align		8
        /*0040*/ 	.dword	_ZN40_INTERNAL_3004037c_4_k_cu_0a1e6353_229174cuda3std3__48in_placeE
	.align		8
        /*0048*/ 	.dword	_ZN40_INTERNAL_3004037c_4_k_cu_0a1e6353_229174cuda3std6ranges3__45__cpo4swapE
	.align		8
        /*0050*/ 	.dword	_ZN40_INTERNAL_3004037c_4_k_cu_0a1e6353_229174cuda3std6ranges3__45__cpo9iter_moveE
	.align		8
        /*0058*/ 	.dword	_ZN40_INTERNAL_3004037c_4_k_cu_0a1e6353_229174cute7productE
	.align		8
        /*0060*/ 	.dword	_ZN40_INTERNAL_3004037c_4_k_cu_0a1e6353_229174cute1_E
	.align		8
        /*0068*/ 	.dword	$str$22
	.align		8
        /*0070*/ 	.dword	$str$23


//--------------------- .text._ZN7cutlass13device_kernelINS_4gemm6kernel13GemmUniversalIN4cute5tupleIJiiiiEEENS1_10collective13CollectiveMmaINS1_34MainloopSm90TmaGmmaWarpSpecializedILi28ENS5_IJNS4_1CILi2EEENSA_ILi1EEESC_EEENS1_35KernelTmaWarpSpecializedCooperativeEEENS5_IJNSA_ILi128EEESG_NSA_ILi32EEEEEEaNS5_IJlSC_lEEEaSJ_NS4_8TiledMMAINS4_8MMA_AtomIJNS4_4SM904GMMA27MMA_64x128x32_S32S8S8_SS_TNEEEENS4_6LayoutISD_NS5_IJSC_NSA_ILi0EEESR_EEEEENS5_IJNS4_10UnderscoreESU_SU_EEEEENS4_13SM90_TMA_LOADENS4_14ComposedLayoutINS4_7SwizzleILi1ELi4ELi3EEENS4_18smem_ptr_flag_bitsILi8EEENSQ_INS5_IJNSA_ILi8EEESH_EEENS5_IJSH_SC_EEEEEEEvNS4_8identityENS4_23SM90_TMA_LOAD_MULTICASTES17_vS18_EENS_8epilogue10collective6detail29Sm90TmaWarpSpecializedAdapterINS1C_15DefaultEpilogueIaSJ_SJ_NS1B_6thread17LinearCombinationIaLi1EiiLNS1G_9ScaleType4KindE0ELNS_15FloatRoundStyleE2EaEENS1_15EpilogueDefaultEEEEEvvEEEEvNT_6ParamsE --------------------------
	.section	.text._ZN7cutlass13device_kernelINS_4gemm6kernel13GemmUniversalIN4cute5tupleIJiiiiEEENS1_10collective13CollectiveMmaINS1_34MainloopSm90TmaGmmaWarpSpecializedILi28ENS5_IJNS4_1CILi2EEENSA_ILi1EEESC_EEENS1_35KernelTmaWarpSpecializedCooperativeEEENS5_IJNSA_ILi128EEESG_NSA_ILi32EEEEEEaNS5_IJlSC_lEEEaSJ_NS4_8TiledMMAINS4_8MMA_AtomIJNS4_4SM904GMMA27MMA_64x128x32_S32S8S8_SS_TNEEEENS4_6LayoutISD_NS5_IJSC_NSA_ILi0EEESR_EEEEENS5_IJNS4_10UnderscoreESU_SU_EEEEENS4_13SM90_TMA_LOADENS4_14ComposedLayoutINS4_7SwizzleILi1ELi4ELi3EEENS4_18smem_ptr_flag_bitsILi8EEENSQ_INS5_IJNSA_ILi8EEESH_EEENS5_IJSH_SC_EEEEEEEvNS4_8identityENS4_23SM90_TMA_LOAD_MULTICASTES17_vS18_EENS_8epilogue10collective6detail29Sm90TmaWarpSpecializedAdapterINS1C_15DefaultEpilogueIaSJ_SJ_NS1B_6thread17LinearCombinationIaLi1EiiLNS1G_9ScaleType4KindE0ELNS_15FloatRoundStyleE2EaEENS1_15EpilogueDefaultEEEEEvvEEEEvNT_6ParamsE,"ax",@progbits
	.align	128
.text._ZN7cutlass13device_kernelINS_4gemm6kernel13GemmUniversalIN4cute5tupleIJiiiiEEENS1_10collective13CollectiveMmaINS1_34MainloopSm90TmaGmmaWarpSpecializedILi28ENS5_IJNS4_1CILi2EEENSA_ILi1EEESC_EEENS1_35KernelTmaWarpSpecializedCooperativeEEENS5_IJNSA_ILi128EEESG_NSA_ILi32EEEEEEaNS5_IJlSC_lEEEaSJ_NS4_8TiledMMAINS4_8MMA_AtomIJNS4_4SM904GMMA27MMA_64x128x32_S32S8S8_SS_TNEEEENS4_6LayoutISD_NS5_IJSC_NSA_ILi0EEESR_EEEEENS5_IJNS4_10UnderscoreESU_SU_EEEEENS4_13SM90_TMA_LOADENS4_14ComposedLayoutINS4_7SwizzleILi1ELi4ELi3EEENS4_18smem_ptr_flag_bitsILi8EEENSQ_INS5_IJNSA_ILi8EEESH_EEENS5_IJSH_SC_EEEEEEEvNS4_8identityENS4_23SM90_TMA_LOAD_MULTICASTES17_vS18_EENS_8epilogue10collective6detail29Sm90TmaWarpSpecializedAdapterINS1C_15DefaultEpilogueIaSJ_SJ_NS1B_6thread17LinearCombinationIaLi1EiiLNS1G_9ScaleType4KindE0ELNS_15FloatRoundStyleE2EaEENS1_15EpilogueDefaultEEEEEvvEEEEvNT_6ParamsE:
        .type           _ZN7cutlass13device_kernelINS_4gemm6kernel13GemmUniversalIN4cute5tupleIJiiiiEEENS1_10collective13CollectiveMmaINS1_34MainloopSm90TmaGmmaWarpSpecializedILi28ENS5_IJNS4_1CILi2EEENSA_ILi1EEESC_EEENS1_35KernelTmaWarpSpecializedCooperativeEEENS5_IJNSA_ILi128EEESG_NSA_ILi32EEEEEEaNS5_IJlSC_lEEEaSJ_NS4_8TiledMMAINS4_8MMA_AtomIJNS4_4SM904GMMA27MMA_64x128x32_S32S8S8_SS_TNEEEENS4_6LayoutISD_NS5_IJSC_NSA_ILi0EEESR_EEEEENS5_IJNS4_10UnderscoreESU_SU_EEEEENS4_13SM90_TMA_LOADENS4_14ComposedLayoutINS4_7SwizzleILi1ELi4ELi3EEENS4_18smem_ptr_flag_bitsILi8EEENSQ_INS5_IJNSA_ILi8EEESH_EEENS5_IJSH_SC_EEEEEEEvNS4_8identityENS4_23SM90_TMA_LOAD_MULTICASTES17_vS18_EENS_8epilogue10collective6detail29Sm90TmaWarpSpecializedAdapterINS1C_15DefaultEpilogueIaSJ_SJ_NS1B_6thread17LinearCombinationIaLi1EiiLNS1G_9ScaleType4KindE0ELNS_15FloatRoundStyleE2EaEENS1_15EpilogueDefaultEEEEEvvEEEEvNT_6ParamsE,@function
        .size           _ZN7cutlass13device_kernelINS_4gemm6kernel13GemmUniversalIN4cute5tupleIJiiiiEEENS1_10collective13CollectiveMmaINS1_34MainloopSm90TmaGmmaWarpSpecializedILi28ENS5_IJNS4_1CILi2EEENSA_ILi1EEESC_EEENS1_35KernelTmaWarpSpecializedCooperativeEEENS5_IJNSA_ILi128EEESG_NSA_ILi32EEEEEEaNS5_IJlSC_lEEEaSJ_NS4_8TiledMMAINS4_8MMA_AtomIJNS4_4SM904GMMA27MMA_64x128x32_S32S8S8_SS_TNEEEENS4_6LayoutISD_NS5_IJSC_NSA_ILi0EEESR_EEEEENS5_IJNS4_10UnderscoreESU_SU_EEEEENS4_13SM90_TMA_LOADENS4_14ComposedLayoutINS4_7SwizzleILi1ELi4ELi3EEENS4_18smem_ptr_flag_bitsILi8EEENSQ_INS5_IJNSA_ILi8EEESH_EEENS5_IJSH_SC_EEEEEEEvNS4_8identityENS4_23SM90_TMA_LOAD_MULTICASTES17_vS18_EENS_8epilogue10collective6detail29Sm90TmaWarpSpecializedAdapterINS1C_15DefaultEpilogueIaSJ_SJ_NS1B_6thread17LinearCombinationIaLi1EiiLNS1G_9ScaleType4KindE0ELNS_15FloatRoundStyleE2EaEENS1_15EpilogueDefaultEEEEEvvEEEEvNT_6ParamsE,(.L_x_250 - _ZN7cutlass13device_kernelINS_4gemm6kernel13GemmUniversalIN4cute5tupleIJiiiiEEENS1_10collective13CollectiveMmaINS1_34MainloopSm90TmaGmmaWarpSpecializedILi28ENS5_IJNS4_1CILi2EEENSA_ILi1EEESC_EEENS1_35KernelTmaWarpSpecializedCooperativeEEENS5_IJNSA_ILi128EEESG_NSA_ILi32EEEEEEaNS5_IJlSC_lEEEaSJ_NS4_8TiledMMAINS4_8MMA_AtomIJNS4_4SM904GMMA27MMA_64x128x32_S32S8S8_SS_TNEEEENS4_6LayoutISD_NS5_IJSC_NSA_ILi0EEESR_EEEEENS5_IJNS4_10UnderscoreESU_SU_EEEEENS4_13SM90_TMA_LOADENS4_14ComposedLayoutINS4_7SwizzleILi1ELi4ELi3EEENS4_18smem_ptr_flag_bitsILi8EEENSQ_INS5_IJNSA_ILi8EEESH_EEENS5_IJSH_SC_EEEEEEEvNS4_8identityENS4_23SM90_TMA_LOAD_MULTICASTES17_vS18_EENS_8epilogue10collective6detail29Sm90TmaWarpSpecializedAdapterINS1C_15DefaultEpilogueIaSJ_SJ_NS1B_6thread17LinearCombinationIaLi1EiiLNS1G_9ScaleType4KindE0ELNS_15FloatRoundStyleE2EaEENS1_15EpilogueDefaultEEEEEvvEEEEvNT_6ParamsE)
        .other          _ZN7cutlass13device_kernelINS_4gemm6kernel13GemmUniversalIN4cute5tupleIJiiiiEEENS1_10collective13CollectiveMmaINS1_34MainloopSm90TmaGmmaWarpSpecializedILi28ENS5_IJNS4_1CILi2EEENSA_ILi1EEESC_EEENS1_35KernelTmaWarpSpecializedCooperativeEEENS5_IJNSA_ILi128EEESG_NSA_ILi32EEEEEEaNS5_IJlSC_lEEEaSJ_NS4_8TiledMMAINS4_8MMA_AtomIJNS4_4SM904GMMA27MMA_64x128x32_S32S8S8_SS_TNEEEENS4_6LayoutISD_NS5_IJSC_NSA_ILi0EEESR_EEEEENS5_IJNS4_10UnderscoreESU_SU_EEEEENS4_13SM90_TMA_LOADENS4_14ComposedLayoutINS4_7SwizzleILi1ELi4ELi3EEENS4_18smem_ptr_flag_bitsILi8EEENSQ_INS5_IJNSA_ILi8EEESH_EEENS5_IJSH_SC_EEEEEEEvNS4_8identityENS4_23SM90_TMA_LOAD_MULTICASTES17_vS18_EENS_8epilogue10collective6detail29Sm90TmaWarpSpecializedAdapterINS1C_15DefaultEpilogueIaSJ_SJ_NS1B_6thread17LinearCombinationIaLi1EiiLNS1G_9ScaleType4KindE0ELNS_15FloatRoundStyleE2EaEENS1_15EpilogueDefaultEEEEEvvEEEEvNT_6ParamsE,@"STO_CUDA_ENTRY STV_DEFAULT"
_ZN7cutlass13device_kernelINS_4gemm6kernel13GemmUniversalIN4cute5tupleIJiiiiEEENS1_10collective13CollectiveMmaINS1_34MainloopSm90TmaGmmaWarpSpecializedILi28ENS5_IJNS4_1CILi2EEENSA_ILi1EEESC_EEENS1_35KernelTmaWarpSpecializedCooperativeEEENS5_IJNSA_ILi128EEESG_NSA_ILi32EEEEEEaNS5_IJlSC_lEEEaSJ_NS4_8TiledMMAINS4_8MMA_AtomIJNS4_4SM904GMMA27MMA_64x128x32_S32S8S8_SS_TNEEEENS4_6LayoutISD_NS5_IJSC_NSA_ILi0EEESR_EEEEENS5_IJNS4_10UnderscoreESU_SU_EEEEENS4_13SM90_TMA_LOADENS4_14ComposedLayoutINS4_7SwizzleILi1ELi4ELi3EEENS4_18smem_ptr_flag_bitsILi8EEENSQ_INS5_IJNSA_ILi8EEESH_EEENS5_IJSH_SC_EEEEEEEvNS4_8identityENS4_23SM90_TMA_LOAD_MULTICASTES17_vS18_EENS_8epilogue10collective6detail29Sm90TmaWarpSpecializedAdapterINS1C_15DefaultEpilogueIaSJ_SJ_NS1B_6thread17LinearCombinationIaLi1EiiLNS1G_9ScaleType4KindE0ELNS_15FloatRoundStyleE2EaEENS1_15EpilogueDefaultEEEEEvvEEEEvNT_6ParamsE:
[----:B------:R-:W0:Y:S01]  /*0000*/  LDC R1, c[0x0][0x28] ;  /* 0x00000a00ff017b82 */ /* 0x000e220000000800 */
[----:B------:R-:W1:Y:S01]  /*0010*/  S2R R94, SR_TID.X ;  /* 0x00000000005e7919 */ /* 0x000e620000002100 */
[----:B------:R-:W-:Y:S01]  /*0020*/  ELECT P0, URZ, PT ;  /* 0x00000000003f782f */ /* 0x000fe20003800000 */
[----:B------:R-:W-:Y:S01]  /*0030*/  BSSY B0, `(.L_x_0) ;  /* 0x000000f000007945 */ /* 0x000fe20003800000 */
[--C-:B-1----:R-:W-:Y:S02]  /*0040*/  SHF.R.U32.HI R0, RZ, 0x5, R94.reuse ;  /* 0x00000005ff007819 */ /* 0x102fe4000001165e */
[----:B------:R-:W-:-:S03]  /*0050*/  SHF.R.U32.HI R7, RZ, 0x7, R94 ;  /* 0x00000007ff077819 */ /* 0x000fc6000001165e */
[----:B------:R-:W1:Y:S04]  /*0060*/  SHFL.IDX PT, R3, R0, RZ, 0x1f ;  /* 0x00001fff00037589 */ /* 0x000e6800000e0000 */
[----:B------:R2:W3:Y:S01]  /*0070*/  SHFL.IDX PT, R2, R7, RZ, 0x1f ;  /* 0x00001fff07027589 */ /* 0x0004e200000e0000 */
[----:B-1----:R-:W-:-:S13]  /*0080*/  ISETP.NE.OR P0, PT, R3, RZ, !P0 ;  /* 0x000000ff0300720c */ /* 0x002fda0004705670 */
[----:B0-23--:R-:W-:Y:S05]  /*0090*/  @P0 BRA `(.L_x_1) ;  /* 0x0000000000200947 */ /* 0x00dfea0003800000 */
[----:B------:R-:W-:Y:S02]  /*00a0*/  ULDC.64 UR4, c[0x0][0x198] ;  /* 0x0000660000047ab9 */ /* 0x000fe40000000a00 */
[----:B------:R-:W-:Y:S02]  /*00b0*/  UIADD3 UR6, UP0, UR4, 0xf0, URZ ;  /* 0x000000f004067890 */ /* 0x000fe4000ff1e03f */
[----:B------:R-:W-:Y:S02]  /*00c0*/  UIADD3 UR4, UP1, UR4, 0x1f0, URZ ;  /* 0x000001f004047890 */ /* 0x000fe4000ff3e03f */
[----:B------:R-:W-:Y:S02]  /*00d0*/  UIADD3.X UR7, URZ, UR5, URZ, UP0, !UPT ;  /* 0x000000053f077290 */ /* 0x000fe400087fe43f */
[----:B------:R-:W-:-:S07]  /*00e0*/  UIADD3.X UR5, URZ, UR5, URZ, UP1, !UPT ;  /* 0x000000053f057290 */ /* 0x000fce0008ffe43f */
[----:B------:R0:W-:Y:S02]  /*00f0*/  UTMACCTL.PF [UR6] ;  /* 0x00000000060079b9 */ /* 0x0001e40008040000 */
[----:B------:R0:W-:Y:S02]  /*0100*/  UTMACCTL.PF [UR4] ;  /* 0x00000000040079b9 */ /* 0x0001e40008040000 */
[----:B0-----:R-:W-:Y:S01]  /*0110*/  NOP ;  /* 0x0000000000007918 */ /* 0x001fe20000000000 */
.L_x_1:
[----:B------:R-:W-:Y:S05]  /*0120*/  BSYNC B0 ;  /* 0x0000000000007941 */ /* 0x000fea0003800000 */
.L_x_0:
[----:B------:R-:W0:Y:S02]  /*0130*/  SHFL.IDX PT, R5, R0, RZ, 0x1f ;  /* 0x00001fff00057589 */ /* 0x000e2400000e0000 */
[----:B0-----:R-:W-:-:S13]  /*0140*/  ISETP.NE.AND P0, PT, R5, RZ, PT ;  /* 0x000000ff0500720c */ /* 0x001fda0003f05270 */
[----:B------:R-:W-:Y:S05]  /*0150*/  @P0 BRA `(.L_x_2) ;  /* 0x0000000400240947 */ /* 0x000fea0003800000 */
[----:B------:R-:W-:Y:S01]  /*0160*/  ELECT P0, URZ, PT ;  /* 0x00000000003f782f */ /* 0x000fe20003800000 */
[----:B------:R-:W-:-:S12]  /*0170*/  BSSY B0, `(.L_x_2) ;  /* 0x0000047000007945 */ /* 0x000fd80003800000 */
[----:B------:R-:W-:Y:S05]  /*0180*/  @!P0 BRA `(.L_x_3) ;  /* 0x0000000400148947 */ /* 0x000fea0003800000 */
[----:B------:R-:W0:Y:S01]  /*0190*/  S2UR UR8, SR_CgaCtaId ;  /* 0x00000000000879c3 */ /* 0x000e220000008800 */
[----:B------:R-:W-:Y:S01]  /*01a0*/  UMOV UR4, 0x400 ;  /* 0x0000040000047882 */ /* 0x000fe20000000000 */
[----:B------:R-:W-:Y:S01]  /*01b0*/  UMOV UR5, 0x1 ;  /* 0x0000000100057882 */ /* 0x000fe20000000000 */
[----:B------:R-:W-:Y:S02]  /*01c0*/  UMOV UR6, 0x4 ;  /* 0x0000000400067882 */ /* 0x000fe40000000000 */
[----:B------:R-:W-:-:S04]  /*01d0*/  UIADD3 UR6, -UR6, 0x100000, URZ ;  /* 0x0010000006067890 */ /* 0x000fc8000fffe13f */
[----:B------:R-:W-:Y:S02]  /*01e0*/  USHF.L.U32 UR7, UR6, 0xb, URZ ;  /* 0x0000000b06077899 */ /* 0x000fe4000800063f */
[----:B------:R-:W-:Y:S02]  /*01f0*/  USHF.L.U32 UR6, UR6, 0x1, URZ ;  /* 0x0000000106067899 */ /* 0x000fe4000800063f */
[----:B0-----:R-:W-:Y:S02]  /*0200*/  ULEA UR8, UR8, UR4, 0x18 ;  /* 0x0000000408087291 */ /* 0x001fe4000f8ec03f */
[----:B------:R-:W-:-:S04]  /*0210*/  UIADD3 UR4, -UR5, 0x100000, URZ ;  /* 0x0010000005047890 */ /* 0x000fc8000fffe13f */
[----:B------:R-:W-:Y:S02]  /*0220*/  USHF.L.U32 UR5, UR4, 0xb, URZ ;  /* 0x0000000b04057899 */ /* 0x000fe4000800063f */
[----:B------:R-:W-:Y:S01]  /*0230*/  USHF.L.U32 UR4, UR4, 0x1, URZ ;  /* 0x0000000104047899 */ /* 0x000fe2000800063f */
[----:B------:R-:W0:Y:S11]  /*0240*/  FENCE.VIEW.ASYNC.S ;  /* 0x00000000000073c6 */ /* 0x000e360000000000 */
[----:B0-----:R0:W1:Y:S01]  /*0250*/  SYNCS.EXCH.64 URZ, [UR8], UR4 ;  /* 0x00000004083f75b2 */ /* 0x0010620008000100 */
[----:B------:R0:W2:Y:S01]  /*0260*/  SYNCS.EXCH.64 URZ, [UR8+0xe0], UR6 ;  /* 0x0000e006083f75b2 */ /* 0x0000a20008000100 */
[----:B------:R0:W3:Y:S01]  /*0270*/  SYNCS.EXCH.64 URZ, [UR8+0x8], UR4 ;  /* 0x00000804083f75b2 */ /* 0x0000e20008000100 */
[----:B------:R0:W4:Y:S01]  /*0280*/  SYNCS.EXCH.64 URZ, [UR8+0xe8], UR6 ;  /* 0x0000e806083f75b2 */ /* 0x0001220008000100 */
[----:B------:R0:W0:Y:S01]  /*0290*/  SYNCS.EXCH.64 URZ, [UR8+0x10], UR4 ;  /* 0x00001004083f75b2 */ /* 0x0000220008000100 */
        /* <DEDUP_REMOVED lines=51> */
[----:B-1234-:R-:W-:Y:S01]  /*05d0*/  NOP ;  /* 0x0000000000007918 */ /* 0x01efe20000000000 */
.L_x_3:
[----:B0-----:R-:W-:Y:S05]  /*05e0*/  BSYNC B0 ;  /* 0x0000000000007941 */ /* 0x001fea0003800000 */
.L_x_2:
[----:B------:R-:W-:Y:S01]  /*05f0*/  SHF.R.S32.HI R9, RZ, 0x1f, R94 ;  /* 0x0000001fff097819 */ /* 0x000fe2000001145e */
[----:B------:R-:W0:Y:S01]  /*0600*/  SHFL.IDX PT, R0, R0, RZ, 0x1f ;  /* 0x00001fff00007589 */ /* 0x000e2200000e0000 */
[----:B------:R-:W1:Y:S01]  /*0610*/  S2UR UR8, SR_CTAID.X ;  /* 0x00000000000879c3 */ /* 0x000e620000002500 */
[----:B------:R-:W-:Y:S02]  /*0620*/  ELECT P0, URZ, PT ;  /* 0x00000000003f782f */ /* 0x000fe40003800000 */
[----:B------:R-:W-:Y:S01]  /*0630*/  LEA.HI R9, R9, R94, RZ, 0x7 ;  /* 0x0000005e09097211 */ /* 0x000fe200078f38ff */
[----:B------:R-:W2:Y:S01]  /*0640*/  S2R R4, SR_CTAID.Y ;  /* 0x0000000000047919 */ /* 0x000ea20000002600 */
[----:B------:R-:W-:Y:S01]  /*0650*/  SHF.R.S32.HI R6, RZ, 0x1f, R5 ;  /* 0x0000001fff067819 */ /* 0x000fe20000011405 */
[----:B------:R-:W-:Y:S01]  /*0660*/  ULDC UR4, c[0x0][0x150] ;  /* 0x0000540000047ab9 */ /* 0x000fe20000000800 */
[----:B------:R-:W-:Y:S01]  /*0670*/  LOP3.LUT R9, R9, 0xffffff80, RZ, 0xc0, !PT ;  /* 0xffffff8009097812 */ /* 0x000fe200078ec0ff */
[----:B------:R-:W-:Y:S01]  /*0680*/  NOP ;  /* 0x0000000000007918 */ /* 0x000fe20000000000 */
[----:B------:R-:W-:Y:S01]  /*0690*/  LEA.HI R6, R6, R5, RZ, 0x2 ;  /* 0x0000000506067211 */ /* 0x000fe200078f10ff */
[----:B------:R-:W3:Y:S01]  /*06a0*/  LDC R11, c[0x0][0x144] ;  /* 0x00005100ff0b7b82 */ /* 0x000ee20000000800 */
[----:B------:R-:W-:Y:S01]  /*06b0*/  NOP ;  /* 0x0000000000007918 */ /* 0x000fe20000000000 */
[----:B------:R-:W-:Y:S01]  /*06c0*/  IMAD.IADD R8, R94, 0x1, -R9 ;  /* 0x000000015e087824 */ /* 0x000fe200078e0a09 */
[----:B------:R-:W-:Y:S01]  /*06d0*/  LOP3.LUT R6, R6, 0x3ffffffc, RZ, 0xc0, !PT ;  /* 0x3ffffffc06067812 */ /* 0x000fe200078ec0ff */
[----:B------:R-:W-:Y:S01]  /*06e0*/  IMAD.MOV.U32 R22, RZ, RZ, 0x1 ;  /* 0x00000001ff167424 */ /* 0x000fe200078e00ff */
[----:B------:R-:W-:-:S02]  /*06f0*/  ISETP.NE.AND P3, PT, R2, RZ, PT ;  /* 0x000000ff0200720c */ /* 0x000fc40003f65270 */
[----:B------:R-:W-:Y:S01]  /*0700*/  SHF.R.S32.HI R9, RZ, 0x1f, R8 ;  /* 0x0000001fff097819 */ /* 0x000fe20000011408 */
[----:B------:R-:W-:Y:S01]  /*0710*/  IMAD.IADD R6, R5, 0x1, -R6 ;  /* 0x0000000105067824 */ /* 0x000fe200078e0a06 */
[----:B------:R-:W4:Y:S02]  /*0720*/  LDC R13, c[0x0][0x140] ;  /* 0x00005000ff0d7b82 */ /* 0x000f240000000800 */
[----:B------:R-:W-:Y:S02]  /*0730*/  LEA.HI R9, R9, R8, RZ, 0x3 ;  /* 0x0000000809097211 */ /* 0x000fe400078f18ff */
[----:B0-----:R-:W-:Y:S02]  /*0740*/  ISETP.NE.OR P0, PT, R0, RZ, !P0 ;  /* 0x000000ff0000720c */ /* 0x001fe40004705670 */
[----:B------:R-:W-:Y:S02]  /*0750*/  SHF.R.S32.HI R0, RZ, 0x3, R9 ;  /* 0x00000003ff007819 */ /* 0x000fe40000011409 */
[----:B-1----:R-:W-:-:S02]  /*0760*/  I2FP.F32.U32 R10, UR8 ;  /* 0x00000008000a7c45 */ /* 0x002fc40008201000 */
[----:B------:R-:W-:-:S03]  /*0770*/  SHF.R.S32.HI R9, RZ, 0x1f, R9 ;  /* 0x0000001fff097819 */ /* 0x000fc60000011409 */
[----:B------:R-:W-:Y:S01]  /*0780*/  FMUL R10, R10, UR4 ;  /* 0x000000040a0a7c20 */ /* 0x000fe20008400000 */
[----:B------:R-:W-:Y:S01]  /*0790*/  LEA.HI R9, R9, R0, RZ, 0x2 ;  /* 0x0000000009097211 */ /* 0x000fe200078f10ff */
[----:B------:R-:W-:Y:S01]  /*07a0*/  ULDC UR4, c[0x0][0x154] ;  /* 0x0000550000047ab9 */ /* 0x000fe20000000800 */
[----:B--2---:R-:W-:Y:S01]  /*07b0*/  I2FP.F32.U32 R12, R4 ;  /* 0x00000004000c7245 */ /* 0x004fe20000201000 */
[----:B------:R-:W-:Y:S01]  /*07c0*/  VOTEU.ALL UP0, P0 ;  /* 0x00000000003f7886 */ /* 0x000fe20000000000 */
[----:B------:R-:W-:Y:S01]  /*07d0*/  LOP3.LUT R9, R9, 0xfffffffc, RZ, 0xc0, !PT ;  /* 0xfffffffc09097812 */ /* 0x000fe200078ec0ff */
[----:B------:R-:W0:Y:S01]  /*07e0*/  F2I.U32.TRUNC.NTZ R10, R10 ;  /* 0x0000000a000a7305 */ /* 0x000e22000020f000 */
[----:B------:R-:W-:Y:S01]  /*07f0*/  VOTEU.ALL UP1, P0 ;  /* 0x00000000003f7886 */ /* 0x000fe20000020000 */
[----:B------:R-:W-:Y:S01]  /*0800*/  FMUL R12, R12, UR4 ;  /* 0x000000040c0c7c20 */ /* 0x000fe20008400000 */
[----:B------:R-:W1:Y:S01]  /*0810*/  @!UP0 S2UR UR7, SR_CgaCtaId ;  /* 0x00000000000789c3 */ /* 0x000e620000008800 */
[----:B------:R-:W-:Y:S01]  /*0820*/  IMAD.IADD R9, R0, 0x1, -R9 ;  /* 0x0000000100097824 */ /* 0x000fe200078e0a09 */
[----:B------:R-:W-:Y:S01]  /*0830*/  SHF.R.S32.HI R0, RZ, 0x1f, R3 ;  /* 0x0000001fff007819 */ /* 0x000fe20000011403 */
[----:B------:R-:W-:Y:S01]  /*0840*/  UMOV UR4, 0x20 ;  /* 0x0000002000047882 */ /* 0x000fe20000000000 */
[----:B------:R-:W-:Y:S01]  /*0850*/  @!UP0 UMOV UR6, 0x400 ;  /* 0x0000040000068882 */ /* 0x000fe20000000000 */
[----:B------:R-:W-:Y:S01]  /*0860*/  IMAD R19, R6, 0x4, R9 ;  /* 0x0000000406137824 */ /* 0x000fe200078e0209 */
[----:B------:R-:W2:Y:S01]  /*0870*/  F2I.U32.TRUNC.NTZ R12, R12 ;  /* 0x0000000c000c7305 */ /* 0x000ea2000020f000 */
[----:B------:R-:W-:Y:S01]  /*0880*/  LEA.HI R0, R0, R3, RZ, 0x2 ;  /* 0x0000000300007211 */ /* 0x000fe200078f10ff */
[----:B------:R-:W5:Y:S01]  /*0890*/  LDC R9, c[0x0][0x148] ;  /* 0x00005200ff097b82 */ /* 0x000f620000000800 */
[----:B------:R-:W-:-:S04]  /*08a0*/  @!UP0 UIADD3 UR4, -UR4, 0x100000, URZ ;  /* 0x0010000004048890 */ /* 0x000fc8000fffe13f */
[----:B------:R-:W-:Y:S02]  /*08b0*/  @!UP0 USHF.L.U32 UR5, UR4, 0xb, URZ ;  /* 0x0000000b04058899 */ /* 0x000fe4000800063f */
[----:B------:R-:W-:Y:S01]  /*08c0*/  @!UP0 USHF.L.U32 UR4, UR4, 0x1, URZ ;  /* 0x0000000104048899 */ /* 0x000fe2000800063f */
[----:B------:R-:W-:Y:S01]  /*08d0*/  LEA.HI R6, R19, R19, RZ, 0x1 ;  /* 0x0000001313067211 */ /* 0x000fe200078f08ff */
[----:B0-----:R-:W-:Y:S01]  /*08e0*/  IMAD.MOV R14, RZ, RZ, -R10 ;  /* 0x000000ffff0e7224 */ /* 0x001fe200078e0a0a */
[----:B------:R-:W-:Y:S02]  /*08f0*/  LOP3.LUT R0, R0, 0xfffffffc, RZ, 0xc0, !PT ;  /* 0xfffffffc00007812 */ /* 0x000fe400078ec0ff */
[----:B------:R-:W-:Y:S01]  /*0900*/  LOP3.LUT R10, R6, 0xfffffffe, RZ, 0xc0, !PT ;  /* 0xfffffffe060a7812 */ /* 0x000fe200078ec0ff */
[----:B---3--:R-:W-:Y:S01]  /*0910*/  IMAD R6, R11, R14, UR8 ;  /* 0x000000080b067e24 */ /* 0x008fe2000f8e020e */
[----:B----4-:R-:W-:Y:S01]  /*0920*/  ISETP.EQ.U32.AND P2, PT, R13, 0x1, PT ;  /* 0x000000010d00780c */ /* 0x010fe20003f42070 */
[----:B------:R-:W-:-:S02]  /*0930*/  IMAD.IADD R3, R3, 0x1, -R0 ;  /* 0x0000000103037824 */ /* 0x000fc400078e0a00 */
[C---:B------:R-:W-:Y:S02]  /*0940*/  IMAD.IADD R11, R19.reuse, 0x1, -R10 ;  /* 0x00000001130b7824 */ /* 0x040fe400078e0a0a */
[----:B------:R-:W-:Y:S01]  /*0950*/  IMAD.SHL.U32 R10, R19, 0x4, RZ ;  /* 0x00000004130a7824 */ /* 0x000fe200078e00ff */
[----:B------:R-:W-:Y:S01]  /*0960*/  ISETP.NE.AND P1, PT, R3, 0x3, PT ;  /* 0x000000030300780c */ /* 0x000fe20003f25270 */
[----:B--2---:R-:W-:Y:S01]  /*0970*/  IMAD.MOV R24, RZ, RZ, -R12 ;  /* 0x000000ffff187224 */ /* 0x004fe200078e0a0c */
[----:B------:R-:W-:Y:S01]  /*0980*/  ISETP.NE.AND P4, PT, R11, R6, PT ;  /* 0x000000060b00720c */ /* 0x000fe20003f85270 */
[----:B-1----:R-:W-:Y:S01]  /*0990*/  @!UP0 ULEA UR6, UR7, UR6, 0x18 ;  /* 0x0000000607068291 */ /* 0x002fe2000f8ec03f */
[----:B------:R-:W-:Y:S01]  /*09a0*/  LOP3.LUT R19, R19, 0xc, R10, 0x78, !PT ;  /* 0x0000000c13137812 */ /* 0x000fe200078e780a */
[----:B------:R-:W-:Y:S01]  /*09b0*/  VOTEU.ALL UP0, P0 ;  /* 0x00000000003f7886 */ /* 0x000fe20000000000 */
[----:B------:R-:W-:Y:S01]  /*09c0*/  LOP3.LUT P0, RZ, R8, 0x7, RZ, 0xc0, !PT ;  /* 0x0000000708ff7812 */ /* 0x000fe2000780c0ff */
[----:B------:R-:W-:Y:S01]  /*09d0*/  VIADD R8, R2, 0xffffffff ;  /* 0xffffffff02087836 */ /* 0x000fe20000000000 */
[----:B------:R-:W-:Y:S01]  /*09e0*/  ISETP.EQ.OR P1, PT, R3, RZ, !P1 ;  /* 0x000000ff0300720c */ /* 0x000fe20004f22670 */
[----:B-----5:R-:W-:Y:S01]  /*09f0*/  IMAD R11, R9, R24, R4 ;  /* 0x00000018090b7224 */ /* 0x020fe200078e0204 */
[----:B------:R-:W-:-:S02]  /*0a00*/  ISETP.LT.U32.AND P0, PT, R19, 0x2, !P0 ;  /* 0x000000021300780c */ /* 0x000fc40004701070 */
[----:B------:R-:W-:Y:S02]  /*0a10*/  ISETP.EQ.AND P1, PT, R2, RZ, P1 ;  /* 0x000000ff0200720c */ /* 0x000fe40000f22270 */
[----:B------:R-:W-:Y:S01]  /*0a20*/  ISETP.GE.U32.AND P6, PT, R8, 0x2, PT ;  /* 0x000000020800780c */ /* 0x000fe20003fc6070 */
[----:B------:R-:W0:Y:S02]  /*0a30*/  FENCE.VIEW.ASYNC.S ;  /* 0x00000000000073c6 */ /* 0x000e240000000000 */
[----:B0-----:R0:W1:Y:S01]  /*0a40*/  @!UP0 SYNCS.EXCH.64 URZ, [UR6+0x1d0], UR4 ;  /* 0x0001d004063f85b2 */ /* 0x0010620008000100 */
[----:B------:R-:W-:Y:S02]  /*0a50*/  @P4 LEA.HI R0, R19, R19, RZ, 0x1 ;  /* 0x0000001313004211 */ /* 0x000fe400078f08ff */
[----:B------:R-:W-:Y:S02]  /*0a60*/  SEL R18, RZ, 0x1, !P1 ;  /* 0x00000001ff127807 */ /* 0x000fe40004800000 */
[----:B------:R-:W-:-:S02]  /*0a70*/  @P4 SHF.R.S32.HI R0, RZ, 0x1, R0 ;  /* 0x00000001ff004819 */ /* 0x000fc40000011400 */
[----:B------:R-:W-:Y:S02]  /*0a80*/  SEL R18, R18, 0x2, P6 ;  /* 0x0000000212127807 */ /* 0x000fe40003000000 */
[----:B------:R-:W-:Y:S02]  /*0a90*/  @P4 ISETP.NE.AND P5, PT, R0, R11, PT ;  /* 0x0000000b0000420c */ /* 0x000fe40003fa5270 */
[----:B------:R-:W-:Y:S02]  /*0aa0*/  SEL R11, RZ, 0x1, !P0 ;  /* 0x00000001ff0b7807 */ /* 0x000fe40004000000 */
[----:B------:R-:W-:Y:S02]  /*0ab0*/  @P4 SEL R22, RZ, 0x1, P5 ;  /* 0x00000001ff164807 */ /* 0x000fe40002800000 */
[----:B------:R-:W-:Y:S01]  /*0ac0*/  LOP3.LUT R0, R94, 0x7f, RZ, 0xc0, !PT ;  /* 0x0000007f5e007812 */ /* 0x000fe200078ec0ff */
[----:B------:R0:W2:Y:S01]  /*0ad0*/  @!UP1 SYNCS.EXCH.64 URZ, [UR6+0x1d8], UR4 ;  /* 0x0001d804063f95b2 */ /* 0x0000a20008000100 */
[----:B------:R-:W-:Y:S01]  /*0ae0*/  LOP3.LUT R22, R22, R11, RZ, 0xc0, !PT ;  /* 0x0000000b16167212 */ /* 0x000fe200078ec0ff */
[----:B------:R-:W-:Y:S01]  /*0af0*/  NOP ;  /* 0x0000000000007918 */ /* 0x000fe20000000000 */
[----:B------:R-:W-:Y:S05]  /*0b00*/  @!P2 BRA `(.L_x_4) ;  /* 0x000000000008a947 */ /* 0x000fea0003800000 */
[----:B-12---:R-:W-:Y:S01]  /*0b10*/  UCGABAR_ARV ;  /* 0x00000000000079c7 */ /* 0x006fe20008000000 */
[----:B------:R-:W-:Y:S05]  /*0b20*/  BRA `(.L_x_5) ;  /* 0x0000000000047947 */ /* 0x000fea0003800000 */
.L_x_4:
[----:B-12---:R-:W-:Y:S01]  /*0b30*/  NOP ;  /* 0x0000000000007918 */ /* 0x006fe20000000000 */
.L_x_5:
[----:B------:R-:W1:Y:S01]  /*0b40*/  LDC R2, c[0x0][0x65c] ;  /* 0x00019700ff027b82 */ /* 0x000e620000000800 */
[----:B------:R-:W-:Y:S02]  /*0b50*/  IMAD.U32 R10, RZ, RZ, UR8 ;  /* 0x00000008ff0a7e24 */ /* 0x000fe4000f8e00ff */
[----:B------:R-:W-:Y:S01]  /*0b60*/  IMAD.MOV.U32 R11, RZ, RZ, RZ ;  /* 0x000000ffff0b7224 */ /* 0x000fe200078e00ff */
[----:B-1----:R-:W-:-:S04]  /*0b70*/  ISETP.NE.AND P1, PT, R2, 0x1, PT ;  /* 0x000000010200780c */ /* 0x002fc80003f25270 */
[----:B------:R-:W-:-:S09]  /*0b80*/  P2R R5, PR, RZ, 0x2 ;  /* 0x00000002ff057803 */ /* 0x000fd20000000000 */
[----:B------:R-:W1:Y:S01]  /*0b90*/  @P1 LDC R17, c[0x0][0x10] ;  /* 0x00000400ff111b82 */ /* 0x000e620000000800 */
[----:B------:R-:W-:Y:S02]  /*0ba0*/  @P1 IMAD.MOV.U32 R5, RZ, RZ, RZ ;  /* 0x000000ffff051224 */ /* 0x000fe400078e00ff */
[----:B------:R-:W-:-:S05]  /*0bb0*/  @P1 IMAD.MOV.U32 R15, RZ, RZ, RZ ;  /* 0x000000ffff0f1224 */ /* 0x000fca00078e00ff */
[----:B------:R-:W2:Y:S01]  /*0bc0*/  @!P1 LDC R13, c[0x0][0xc] ;  /* 0x00000300ff0d9b82 */ /* 0x000ea20000000800 */
[----:B0-----:R-:W-:Y:S01]  /*0bd0*/  ULDC UR4, c[0x0][0xc] ;  /* 0x0000030000047ab9 */ /* 0x001fe20000000800 */
[----:B------:R-:W-:Y:S01]  /*0be0*/  ULDC UR5, c[0x0][0x10] ;  /* 0x0000040000057ab9 */ /* 0x000fe20000000800 */
[----:B------:R-:W-:Y:S01]  /*0bf0*/  ULDC UR6, c[0x0][0x14] ;  /* 0x0000050000067ab9 */ /* 0x000fe20000000800 */
[----:B------:R-:W-:-:S04]  /*0c00*/  UIMAD.WIDE.U32 UR4, UR4, UR5, URZ ;  /* 0x00000005040472a5 */ /* 0x000fc8000f8e003f */
[----:B------:R-:W-:Y:S02]  /*0c10*/  UIMAD.WIDE.U32 UR36, UR4, UR6, URZ ;  /* 0x00000006042472a5 */ /* 0x000fe4000f8e003f */
[----:B------:R-:W-:-:S04]  /*0c20*/  UIMAD UR42, UR5, UR6, URZ ;  /* 0x00000006052a72a4 */ /* 0x000fc8000f8e023f */
[----:B------:R-:W-:Y:S01]  /*0c30*/  UIADD3 UR42, UR37, UR42, URZ ;  /* 0x0000002a252a7290 */ /* 0x000fe2000fffe03f */
[----:B-1----:R-:W-:-:S04]  /*0c40*/  @P1 IMAD.WIDE.U32 R16, R17, UR8, R4 ;  /* 0x0000000811101c25 */ /* 0x002fc8000f8e0004 */
[----:B------:R-:W-:Y:S02]  /*0c50*/  @P1 IMAD.IADD R17, R17, 0x1, R15 ;  /* 0x0000000111111824 */ /* 0x000fe400078e020f */
[----:B--2---:R-:W-:-:S04]  /*0c60*/  @!P1 IMAD.WIDE.U32 R10, R4, R13, R10 ;  /* 0x0000000d040a9225 */ /* 0x004fc800078e000a */
[----:B------:R-:W-:Y:S02]  /*0c70*/  @!P1 IMAD.MOV.U32 R16, RZ, RZ, R10 ;  /* 0x000000ffff109224 */ /* 0x000fe400078e000a */
[----:B------:R-:W-:Y:S01]  /*0c80*/  @!P1 IMAD.MOV.U32 R17, RZ, RZ, R11 ;  /* 0x000000ffff119224 */ /* 0x000fe200078e000b */
[----:B------:R-:W-:Y:S06]  /*0c90*/  @!P2 BRA `(.L_x_6) ;  /* 0x00000000000ca947 */ /* 0x000fec0003800000 */
[----:B------:R-:W-:Y:S01]  /*0ca0*/  UCGABAR_WAIT ;  /* 0x0000000000007dc7 */ /* 0x000fe20008000000 */
[----:B------:R-:W-:Y:S01]  /*0cb0*/  CCTL.IVALL ;  /* 0x00000000ff00798f */ /* 0x000fe20002000000 */
[----:B------:R-:W-:Y:S05]  /*0cc0*/  BRA `(.L_x_7) ;  /* 0x0000000000047947 */ /* 0x000fea0003800000 */
.L_x_6:
[----:B------:R-:W-:Y:S06]  /*0cd0*/  BAR.SYNC.DEFER_BLOCKING 0x0 ;  /* 0x0000000000007b1d */ /* 0x000fec0000010000 */
.L_x_7:
[----:B------:R-:W-:Y:S05]  /*0ce0*/  @!P3 BRA `(.L_x_8) ;  /* 0x0000004c0058b947 */ /* 0x000fea0003800000 */
[----:B------:R-:W-:-:S13]  /*0cf0*/  ISETP.GT.U32.AND P0, PT, R8, 0x1, PT ;  /* 0x000000010800780c */ /* 0x000fda0003f04070 */
[----:B------:R-:W-:Y:S05]  /*0d00*/  @P0 EXIT ;  /* 0x000000000000094d */ /* 0x000fea0003800000 */
[----:B------:R-:W-:Y:S01]  /*0d10*/  ULDC.64 UR4, c[0x0][0x650] ;  /* 0x0001940000047ab9 */ /* 0x000fe20000000a00 */
[----:B------:R-:W-:Y:S01]  /*0d20*/  PRMT R3, RZ, 0x7610, R3 ;  /* 0x00007610ff037816 */ /* 0x000fe20000000003 */
[----:B------:R-:W-:Y:S01]  /*0d30*/  IMAD.MOV.U32 R99, RZ, RZ, -0x1 ;  /* 0xffffffffff637424 */ /* 0x000fe200078e00ff */
[----:B------:R-:W-:Y:S01]  /*0d40*/  ISETP.GE.U32.AND P0, PT, R16, UR4, PT ;  /* 0x0000000410007c0c */ /* 0x000fe2000bf06070 */
[----:B------:R-:W-:Y:S02]  /*0d50*/  IMAD.MOV.U32 R100, RZ, RZ, -0x1 ;  /* 0xffffffffff647424 */ /* 0x000fe400078e00ff */
[----:B------:R-:W-:Y:S01]  /*0d60*/  IMAD.MOV.U32 R23, RZ, RZ, -0x1 ;  /* 0xffffffffff177424 */ /* 0x000fe200078e00ff */
[----:B------:R-:W-:-:S13]  /*0d70*/  ISETP.GE.U32.AND.EX P0, PT, R17, UR5, PT, P0 ;  /* 0x0000000511007c0c */ /* 0x000fda000bf06100 */
[----:B------:R-:W-:Y:S05]  /*0d80*/  @P0 BRA `(.L_x_9) ;  /* 0x00000004002c0947 */ /* 0x000fea0003800000 */
[----:B------:R-:W0:Y:S01]  /*0d90*/  LDC.64 R26, c[0x0][0x628] ;  /* 0x00018a00ff1a7b82 */ /* 0x000e220000000a00 */
[----:B------:R-:W-:Y:S02]  /*0da0*/  IMAD.MOV.U32 R10, RZ, RZ, R16 ;  /* 0x000000ffff0a7224 */ /* 0x000fe400078e0010 */
[----:B------:R-:W-:-:S05]  /*0db0*/  IMAD.MOV.U32 R11, RZ, RZ, R17 ;  /* 0x000000ffff0b7224 */ /* 0x000fca00078e0011 */
[----:B------:R-:W1:Y:S08]  /*0dc0*/  LDC R8, c[0x0][0x630] ;  /* 0x00018c00ff087b82 */ /* 0x000e700000000800 */
[----:B------:R-:W2:Y:S01]  /*0dd0*/  LDC.64 R28, c[0x0][0x620] ;  /* 0x00018800ff1c7b82 */ /* 0x000ea20000000a00 */
[----:B0-----:R-:W-:-:S04]  /*0de0*/  ISETP.NE.U32.AND P0, PT, R26, RZ, PT ;  /* 0x000000ff1a00720c */ /* 0x001fc80003f05070 */
[----:B------:R-:W-:-:S13]  /*0df0*/  ISETP.NE.AND.EX P0, PT, R27, RZ, PT, P0 ;  /* 0x000000ff1b00720c */ /* 0x000fda0003f05300 */
[----:B-12---:R-:W-:Y:S05]  /*0e00*/  @!P0 BRA `(.L_x_10) ;  /* 0x0000000000288947 */ /* 0x006fea0003800000 */
[----:B------:R-:W0:Y:S02]  /*0e10*/  LDC R3, c[0x0][0x634] ;  /* 0x00018d00ff037b82 */ /* 0x000e240000000800 */
[----:B0-----:R-:W-:-:S05]  /*0e20*/  IADD3 R3, P0, R16, R3, RZ ;  /* 0x0000000310037210 */ /* 0x001fca0007f1e0ff */
[----:B------:R-:W-:-:S04]  /*0e30*/  IMAD.X R21, RZ, RZ, R17, P0 ;  /* 0x000000ffff157224 */ /* 0x000fc800000e0611 */
[----:B------:R-:W-:-:S04]  /*0e40*/  IMAD.WIDE.U32 R10, R21, R26, RZ ;  /* 0x0000001a150a7225 */ /* 0x000fc800078e00ff */
[----:B------:R-:W-:-:S04]  /*0e50*/  IMAD.WIDE.U32 R12, P0, R3, R27, R10 ;  /* 0x0000001b030c7225 */ /* 0x000fc8000780000a */
[----:B------:R-:W-:-:S04]  /*0e60*/  IMAD.WIDE.U32 R10, R3, R26, RZ ;  /* 0x0000001a030a7225 */ /* 0x000fc800078e00ff */
[----:B------:R-:W-:Y:S01]  /*0e70*/  IMAD.X R15, RZ, RZ, RZ, P0 ;  /* 0x000000ffff0f7224 */ /* 0x000fe200000e06ff */
[----:B------:R-:W-:Y:S01]  /*0e80*/  IADD3 RZ, P0, R11, R12, RZ ;  /* 0x0000000c0bff7210 */ /* 0x000fe20007f1e0ff */
[----:B------:R-:W-:-:S04]  /*0e90*/  IMAD.MOV.U32 R14, RZ, RZ, R13 ;  /* 0x000000ffff0e7224 */ /* 0x000fc800078e000d */
[----:B------:R-:W-:-:S08]  /*0ea0*/  IMAD.WIDE.U32.X R10, R21, R27, R14, P0 ;  /* 0x0000001b150a7225 */ /* 0x000fd000000e040e */
.L_x_10:
[----:B------:R-:W0:Y:S01]  /*0eb0*/  LDC.64 R32, c[0x0][0x640] ;  /* 0x00019000ff207b82 */ /* 0x000e220000000a00 */
[--C-:B------:R-:W-:Y:S01]  /*0ec0*/  SHF.R.U64 R27, R10, R8, R11.reuse ;  /* 0x000000080a1b7219 */ /* 0x100fe2000000120b */
[----:B------:R-:W-:Y:S01]  /*0ed0*/  IMAD R31, R9, R24, R4 ;  /* 0x00000018091f7224 */ /* 0x000fe200078e0204 */
[----:B------:R-:W-:Y:S01]  /*0ee0*/  SHF.R.U32.HI R3, RZ, R8, R11 ;  /* 0x00000008ff037219 */ /* 0x000fe2000001160b */
[----:B------:R-:W-:Y:S01]  /*0ef0*/  IMAD.MOV.U32 R23, RZ, RZ, 0x1 ;  /* 0x00000001ff177424 */ /* 0x000fe200078e00ff */
[----:B------:R-:W-:-:S03]  /*0f00*/  IADD3 R5, P0, RZ, -R27, RZ ;  /* 0x8000001bff057210 */ /* 0x000fc60007f1e0ff */
[----:B------:R-:W1:Y:S02]  /*0f10*/  LDC R12, c[0x0][0x618] ;  /* 0x00018600ff0c7b82 */ /* 0x000e640000000800 */
[----:B------:R-:W-:Y:S02]  /*0f20*/  IMAD.X R3, RZ, RZ, ~R3, P0 ;  /* 0x000000ffff037224 */ /* 0x000fe400000e0e03 */
[----:B------:R-:W-:-:S04]  /*0f30*/  IMAD.WIDE.U32 R10, R5, R28, R16 ;  /* 0x0000001c050a7225 */ /* 0x000fc800078e0010 */
[----:B------:R-:W2:Y:S01]  /*0f40*/  LDC R20, c[0x0][0x608] ;  /* 0x00018200ff147b82 */ /* 0x000ea20000000800 */
[----:B------:R-:W-:Y:S02]  /*0f50*/  IMAD R8, R3, R28, RZ ;  /* 0x0000001c03087224 */ /* 0x000fe400078e02ff */
[----:B------:R-:W-:Y:S02]  /*0f60*/  IMAD.MOV.U32 R3, RZ, RZ, -0x1 ;  /* 0xffffffffff037424 */ /* 0x000fe400078e00ff */
[----:B------:R-:W-:-:S03]  /*0f70*/  IMAD R5, R5, R29, R8 ;  /* 0x0000001d05057224 */ /* 0x000fc600078e0208 */
[----:B------:R-:W3:Y:S01]  /*0f80*/  LDC R30, c[0x0][0x658] ;  /* 0x00019600ff1e7b82 */ /* 0x000ee20000000800 */
[----:B------:R-:W-:Y:S01]  /*0f90*/  IMAD.IADD R5, R11, 0x1, R5 ;  /* 0x000000010b057824 */ /* 0x000fe200078e0205 */
[----:B0-----:R-:W-:-:S04]  /*0fa0*/  ISETP.NE.U32.AND P0, PT, R32, RZ, PT ;  /* 0x000000ff2000720c */ /* 0x001fc80003f05070 */
[----:B------:R-:W-:Y:S02]  /*0fb0*/  ISETP.NE.AND.EX P0, PT, R33, RZ, PT, P0 ;  /* 0x000000ff2100720c */ /* 0x000fe40003f05300 */
[----:B------:R-:W0:Y:S01]  /*0fc0*/  LDC R26, c[0x0][0x600] ;  /* 0x00018000ff1a7b82 */ /* 0x000e220000000800 */
[-CC-:B-1----:R-:W-:Y:S02]  /*0fd0*/  SHF.R.U64 R14, R10, R12.reuse, R5.reuse ;  /* 0x0000000c0a0e7219 */ /* 0x182fe40000001205 */
[----:B------:R-:W-:-:S05]  /*0fe0*/  SHF.R.U32.HI R5, RZ, R12, R5 ;  /* 0x0000000cff057219 */ /* 0x000fca0000011605 */
[----:B------:R-:W1:Y:S01]  /*0ff0*/  LDC R15, c[0x0][0x648] ;  /* 0x00019200ff0f7b82 */ /* 0x000e620000000800 */
[-CC-:B--2---:R-:W-:Y:S02]  /*1000*/  SHF.R.U64 R29, R14, R20.reuse, R5.reuse ;  /* 0x000000140e1d7219 */ /* 0x184fe40000001205 */
[----:B------:R-:W-:-:S05]  /*1010*/  SHF.R.U32.HI R5, RZ, R20, R5 ;  /* 0x00000014ff057219 */ /* 0x000fca0000011605 */
[----:B------:R-:W2:Y:S01]  /*1020*/  LDC R21, c[0x0][0x638] ;  /* 0x00018e00ff157b82 */ /* 0x000ea20000000800 */
[-CC-:B---3--:R-:W-:Y:S02]  /*1030*/  SHF.R.U64 R20, R29, R30.reuse, R5.reuse ;  /* 0x0000001e1d147219 */ /* 0x188fe40000001205 */
[-C--:B------:R-:W-:Y:S02]  /*1040*/  SHF.L.U32 R3, R3, R30.reuse, RZ ;  /* 0x0000001e03037219 */ /* 0x080fe400000006ff */
[----:B------:R-:W-:Y:S01]  /*1050*/  SHF.R.U32.HI R5, RZ, R30, R5 ;  /* 0x0000001eff057219 */ /* 0x000fe20000011605 */
[----:B------:R-:W-:Y:S01]  /*1060*/  IMAD.MOV.U32 R4, RZ, RZ, R20 ;  /* 0x000000ffff047224 */ /* 0x000fe200078e0014 */
[----:B------:R-:W-:Y:S01]  /*1070*/  LOP3.LUT R12, RZ, R3, RZ, 0x33, !PT ;  /* 0x00000003ff0c7212 */ /* 0x000fe200078e33ff */
[----:B------:R-:W3:Y:S01]  /*1080*/  LDC R25, c[0x0][0x610] ;  /* 0x00018400ff197b82 */ /* 0x000ee20000000800 */
[----:B------:R-:W-:Y:S05]  /*1090*/  @!P0 BRA `(.L_x_11) ;  /* 0x0000000000288947 */ /* 0x000fea0003800000 */
[----:B------:R-:W4:Y:S02]  /*10a0*/  LDC R3, c[0x0][0x64c] ;  /* 0x00019300ff037b82 */ /* 0x000f240000000800 */
[----:B----4-:R-:W-:-:S05]  /*10b0*/  IADD3 R3, P0, R20, R3, RZ ;  /* 0x0000000314037210 */ /* 0x010fca0007f1e0ff */
        /* <DEDUP_REMOVED lines=8> */
.L_x_11:
[----:B-1----:R-:W-:Y:S01]  /*1140*/  SHF.R.U64 R4, R4, R15, R5 ;  /* 0x0000000f04047219 */ /* 0x002fe20000001205 */
[----:B0-----:R-:W-:Y:S01]  /*1150*/  VIADD R5, R26, 0xffffffff ;  /* 0xffffffff1a057836 */ /* 0x001fe20000000000 */
[----:B------:R-:W-:Y:S01]  /*1160*/  SHF.L.U32 R3, R23, R30, RZ ;  /* 0x0000001e17037219 */ /* 0x000fe200000006ff */
[----:B------:R-:W-:Y:S01]  /*1170*/  IMAD.MOV.U32 R23, RZ, RZ, R27 ;  /* 0x000000ffff177224 */ /* 0x000fe200078e001b */
[----:B------:R-:W-:Y:S01]  /*1180*/  LOP3.LUT R12, R29, R12, RZ, 0xc0, !PT ;  /* 0x0000000c1d0c7212 */ /* 0x000fe200078ec0ff */
[----:B------:R-:W-:Y:S01]  /*1190*/  IMAD.MOV R8, RZ, RZ, -R4 ;  /* 0x000000ffff087224 */ /* 0x000fe200078e0a04 */
[----:B------:R-:W-:Y:S02]  /*11a0*/  SEL R6, R6, R31, !P1 ;  /* 0x0000001f06067207 */ /* 0x000fe40004800000 */
[----:B------:R-:W-:Y:S01]  /*11b0*/  LOP3.LUT R5, R14, R5, RZ, 0xc0, !PT ;  /* 0x000000050e057212 */ /* 0x000fe200078ec0ff */
[----:B------:R-:W-:Y:S02]  /*11c0*/  IMAD R9, R3, R4, R12 ;  /* 0x0000000403097224 */ /* 0x000fe400078e020c */
[----:B--2---:R-:W-:-:S02]  /*11d0*/  IMAD R3, R8, R21, R20 ;  /* 0x0000001508037224 */ /* 0x004fc400078e0214 */
[----:B---3--:R-:W-:Y:S02]  /*11e0*/  IMAD R6, R9, R25, R6 ;  /* 0x0000001909067224 */ /* 0x008fe400078e0206 */
[----:B------:R-:W-:Y:S02]  /*11f0*/  IMAD R99, R3, R26, R5 ;  /* 0x0000001a03637224 */ /* 0x000fe400078e0205 */
[----:B------:R-:W-:-:S03]  /*1200*/  IMAD.MOV.U32 R4, RZ, RZ, 0x1 ;  /* 0x00000001ff047424 */ /* 0x000fc600078e00ff */
[----:B------:R-:W-:Y:S02]  /*1210*/  SEL R100, R99, R6, !P1 ;  /* 0x0000000663647207 */ /* 0x000fe40004800000 */
[----:B------:R-:W-:Y:S02]  /*1220*/  PRMT R3, R4, 0x7610, R3 ;  /* 0x0000761004037816 */ /* 0x000fe40000000003 */
[----:B------:R-:W-:-:S07]  /*1230*/  SEL R99, R6, R99, !P1 ;  /* 0x0000006306637207 */ /* 0x000fce0004800000 */
.L_x_9:
[----:B------:R-:W-:-:S08]  /*1240*/  NOP ;  /* 0x0000000000007918 */ /* 0x000fd00000000000 */
[----:B------:R-:W0:Y:S02]  /*1250*/  USETMAXREG.TRY_ALLOC.CTAPOOL UP0, 0xe8 ;  /* 0x000000e8000079c8 */ /* 0x000e240008000600 */
[----:B0-----:R-:W-:-:S13]  /*1260*/  PLOP3.LUT P0, PT, PT, PT, UP0, 0x80, 0x0 ;  /* 0x000000000000781c */ /* 0x001fda0003f0f008 */
[----:B------:R-:W-:Y:S05]  /*1270*/  @!P0 BRA `(.L_x_9) ;  /* 0xfffffffc00f08947 */ /* 0x000fea000383ffff */
[----:B------:R-:W-:Y:S01]  /*1280*/  ULDC.64 UR4, c[0x0][0x598] ;  /* 0x0001660000047ab9 */ /* 0x000fe20000000a00 */
[----:B------:R-:W-:Y:S01]  /*1290*/  ULDC.64 UR38, c[0x0][0x208] ;  /* 0x0000820000267ab9 */ /* 0x000fe20000000a00 */
[----:B------:R-:W-:-:S04]  /*12a0*/  ISETP.NE.U32.AND P0, PT, RZ, UR4, PT ;  /* 0x00000004ff007c0c */ /* 0x000fc8000bf05070 */
[----:B------:R-:W-:-:S13]  /*12b0*/  ISETP.NE.AND.EX P0, PT, RZ, UR5, PT, P0 ;  /* 0x00000005ff007c0c */ /* 0x000fda000bf05300 */
[----:B------:R-:W-:Y:S05]  /*12c0*/  @!P0 BRA `(.L_x_12) ;  /* 0x00000000001c8947 */ /* 0x000fea0003800000 */
[----:B------:R-:W0:Y:S02]  /*12d0*/  LDC.64 R4, c[0x0][0x598] ;  /* 0x00016600ff047b82 */ /* 0x000e240000000a00 */
[----:B0-----:R-:W2:Y:S02]  /*12e0*/  LDG.E.64 R4, desc[UR38][R4.64] ;  /* 0x0000002604047981 */ /* 0x001ea4000c1e1b00 */
[----:B--2---:R-:W-:-:S04]  /*12f0*/  ISETP.NE.U32.AND P0, PT, R4, RZ, PT ;  /* 0x000000ff0400720c */ /* 0x004fc80003f05070 */
[----:B------:R-:W-:-:S13]  /*1300*/  ISETP.NE.AND.EX P0, PT, R5, RZ, PT, P0 ;  /* 0x000000ff0500720c */ /* 0x000fda0003f05300 */
[----:B------:R-:W-:Y:S05]  /*1310*/  @!P0 BRA `(.L_x_12) ;  /* 0x0000000000088947 */ /* 0x000fea0003800000 */
[----:B------:R0:W5:Y:S01]  /*1320*/  LD.E R90, desc[UR38][R4.64] ;  /* 0x00000026045a7980 */ /* 0x000162000c101900 */
[----:B------:R-:W-:Y:S05]  /*1330*/  BRA `(.L_x_13) ;  /* 0x0000000000247947 */ /* 0x000fea0003800000 */
.L_x_12:
[----:B------:R-:W-:Y:S02]  /*1340*/  ULDC.64 UR4, c[0x0][0x588] ;  /* 0x0001620000047ab9 */ /* 0x000fe40000000a00 */
[----:B------:R-:W-:-:S04]  /*1350*/  ISETP.NE.U32.AND P0, PT, RZ, UR4, PT ;  /* 0x00000004ff007c0c */ /* 0x000fc8000bf05070 */
[----:B------:R-:W-:-:S13]  /*1360*/  ISETP.NE.AND.EX P0, PT, RZ, UR5, PT, P0 ;  /* 0x00000005ff007c0c */ /* 0x000fda000bf05300 */
[----:B------:R-:W-:Y:S05]  /*1370*/  @!P0 BRA `(.L_x_14) ;  /* 0x00000000000c8947 */ /* 0x000fea0003800000 */
[----:B------:R-:W0:Y:S02]  /*1380*/  LDC.64 R90, c[0x0][0x588] ;  /* 0x00016200ff5a7b82 */ /* 0x000e240000000a00 */
[----:B0-----:R1:W5:Y:S01]  /*1390*/  LDG.E R90, desc[UR38][R90.64] ;  /* 0x000000265a5a7981 */ /* 0x001362000c1e1900 */
[----:B------:R-:W-:Y:S05]  /*13a0*/  BRA `(.L_x_13) ;  /* 0x0000000000087947 */ /* 0x000fea0003800000 */
.L_x_14:
[----:B------:R-:W-:Y:S02]  /*13b0*/  ULDC UR4, c[0x0][0x580] ;  /* 0x0001600000047ab9 */ /* 0x000fe40000000800 */
[----:B------:R-:W-:-:S07]  /*13c0*/  IMAD.U32 R90, RZ, RZ, UR4 ;  /* 0x00000004ff5a7e24 */ /* 0x000fce000f8e00ff */
.L_x_13:
[----:B------:R-:W-:Y:S02]  /*13d0*/  ULDC.64 UR4, c[0x0][0x5a0] ;  /* 0x0001680000047ab9 */ /* 0x000fe40000000a00 */
[----:B------:R-:W-:-:S04]  /*13e0*/  ISETP.NE.U32.AND P0, PT, RZ, UR4, PT ;  /* 0x00000004ff007c0c */ /* 0x000fc8000bf05070 */
[----:B------:R-:W-:-:S13]  /*13f0*/  ISETP.NE.AND.EX P0, PT, RZ, UR5, PT, P0 ;  /* 0x00000005ff007c0c */ /* 0x000fda000bf05300 */
[----:B------:R-:W-:Y:S05]  /*1400*/  @!P0 BRA `(.L_x_15) ;  /* 0x00000000001c8947 */ /* 0x000fea0003800000 */
[----:B0-----:R-:W0:Y:S02]  /*1410*/  LDC.64 R4, c[0x0][0x5a0] ;  /* 0x00016800ff047b82 */ /* 0x001e240000000a00 */
[----:B0-----:R-:W2:Y:S02]  /*1420*/  LDG.E.64 R4, desc[UR38][R4.64] ;  /* 0x0000002604047981 */ /* 0x001ea4000c1e1b00 */
[----:B--2---:R-:W-:-:S04]  /*1430*/  ISETP.NE.U32.AND P0, PT, R4, RZ, PT ;  /* 0x000000ff0400720c */ /* 0x004fc80003f05070 */
[----:B------:R-:W-:-:S13]  /*1440*/  ISETP.NE.AND.EX P0, PT, R5, RZ, PT, P0 ;  /* 0x000000ff0500720c */ /* 0x000fda0003f05300 */
[----:B------:R-:W-:Y:S05]  /*1450*/  @!P0 BRA `(.L_x_15) ;  /* 0x0000000000088947 */ /* 0x000fea0003800000 */
[----:B-1----:R0:W5:Y:S01]  /*1460*/  LD.E R91, desc[UR38][R4.64] ;  /* 0x00000026045b7980 */ /* 0x002162000c101900 */
[----:B------:R-:W-:Y:S05]  /*1470*/  BRA `(.L_x_16) ;  /* 0x0000000000247947 */ /* 0x000fea0003800000 */
.L_x_15:
[----:B------:R-:W-:Y:S02]  /*1480*/  ULDC.64 UR4, c[0x0][0x590] ;  /* 0x0001640000047ab9 */ /* 0x000fe40000000a00 */
[----:B------:R-:W-:-:S04]  /*1490*/  ISETP.NE.U32.AND P0, PT, RZ, UR4, PT ;  /* 0x00000004ff007c0c */ /* 0x000fc8000bf05070 */
[----:B------:R-:W-:-:S13]  /*14a0*/  ISETP.NE.AND.EX P0, PT, RZ, UR5, PT, P0 ;  /* 0x00000005ff007c0c */ /* 0x000fda000bf05300 */
[----:B------:R-:W-:Y:S05]  /*14b0*/  @!P0 BRA `(.L_x_17) ;  /* 0x00000000000c8947 */ /* 0x000fea0003800000 */
[----:B0-----:R-:W1:Y:S02]  /*14c0*/  LDC.64 R4, c[0x0][0x590] ;  /* 0x00016400ff047b82 */ /* 0x001e640000000a00 */
[----:B-1----:R1:W5:Y:S01]  /*14d0*/  LDG.E R91, desc[UR38][R4.64] ;  /* 0x00000026045b7981 */ /* 0x002362000c1e1900 */
[----:B------:R-:W-:Y:S05]  /*14e0*/  BRA `(.L_x_16) ;  /* 0x0000000000087947 */ /* 0x000fea0003800000 */
.L_x_17:
[----:B------:R-:W-:Y:S02]  /*14f0*/  ULDC UR4, c[0x0][0x584] ;  /* 0x0001610000047ab9 */ /* 0x000fe40000000800 */
[----:B-1----:R-:W-:-:S07]  /*1500*/  IMAD.U32 R91, RZ, RZ, UR4 ;  /* 0x00000004ff5b7e24 */ /* 0x002fce000f8e00ff */
.L_x_16:
[----:B------:R-:W-:-:S13]  /*1510*/  LOP3.LUT P0, RZ, R3, 0xff, RZ, 0xc0, !PT ;  /* 0x000000ff03ff7812 */ /* 0x000fda000780c0ff */
[----:B------:R-:W-:Y:S05]  /*1520*/  @!P0 EXIT ;  /* 0x000000000000894d */ /* 0x000fea0003800000 */
[----:B------:R-:W2:Y:S01]  /*1530*/  LDC R93, c[0x0][0x658] ;  /* 0x00019600ff5d7b82 */ /* 0x000ea20000000800 */
[----:B------:R-:W-:Y:S01]  /*1540*/  LOP3.LUT R7, R7, 0x1, RZ, 0xc0, !PT ;  /* 0x0000000107077812 */ /* 0x000fe200078ec0ff */
[----:B------:R-:W-:Y:S01]  /*1550*/  ULDC.64 UR6, c[0x0][0x288] ;  /* 0x0000a20000067ab9 */ /* 0x000fe20000000a00 */
[----:B------:R-:W-:Y:S01]  /*1560*/  SHF.R.U32.HI R3, RZ, 0x2, R94 ;  /* 0x00000002ff037819 */ /* 0x000fe2000001165e */
[----:B------:R-:W-:Y:S01]  /*1570*/  UIADD3 UR4, UR7, 0x1f, URZ ;  /* 0x0000001f07047890 */ /* 0x000fe2000fffe03f */
[----:B------:R-:W-:Y:S01]  /*1580*/  SHF.R.U32.HI R0, RZ, 0x1, R0 ;  /* 0x00000001ff007819 */ /* 0x000fe20000011600 */
[----:B------:R-:W-:Y:S01]  /*1590*/  IMAD.SHL.U32 R88, R7, 0x40, RZ ;  /* 0x0000004007587824 */ /* 0x000fe200078e00ff */
[----:B------:R-:W-:Y:S01]  /*15a0*/  LOP3.LUT R3, R3, 0x7, RZ, 0xc0, !PT ;  /* 0x0000000703037812 */ /* 0x000fe200078ec0ff */
[----:B------:R-:W-:Y:S01]  /*15b0*/  USHF.R.S32.HI UR5, URZ, 0x1f, UR4 ;  /* 0x0000001f3f057899 */ /* 0x000fe20008011404 */
[----:B------:R-:W-:Y:S01]  /*15c0*/  LOP3.LUT R0, R0, 0x30, RZ, 0xc0, !PT ;  /* 0x0000003000007812 */ /* 0x000fe200078ec0ff */
[----:B------:R-:W-:Y:S01]  /*15d0*/  IMAD.MOV.U32 R6, RZ, RZ, 0x1 ;  /* 0x00000001ff067424 */ /* 0x000fe200078e00ff */
[--C-:B------:R-:W-:Y:S01]  /*15e0*/  LOP3.LUT R88, R88, 0x40, R3.reuse, 0xe2, !PT ;  /* 0x0000004058587812 */ /* 0x100fe200078ee203 */
[----:B------:R-:W-:Y:S01]  /*15f0*/  ULEA.HI UR5, UR5, UR4, URZ, 0x5 ;  /* 0x0000000405057291 */ /* 0x000fe2000f8f283f */
[-C--:B01----:R-:W-:Y:S01]  /*1600*/  IADD3 R4, RZ, -R0.reuse, -R3 ;  /* 0x80000000ff047210 */ /* 0x083fe20007ffe803 */
[----:B------:R-:W-:Y:S01]  /*1610*/  IMAD.U32 R5, RZ, RZ, UR6 ;  /* 0x00000006ff057e24 */ /* 0x000fe2000f8e00ff */
[----:B------:R-:W-:Y:S01]  /*1620*/  LOP3.LUT R88, R88, R0, RZ, 0xfc, !PT ;  /* 0x0000000058587212 */ /* 0x000fe200078efcff */
[----:B------:R-:W-:Y:S01]  /*1630*/  USHF.R.S32.HI UR43, URZ, 0x5, UR5 ;  /* 0x000000053f2b7899 */ /* 0x000fe20008011405 */
[----:B------:R-:W-:Y:S01]  /*1640*/  IMAD.MOV.U32 R0, RZ, RZ, -0x1 ;  /* 0xffffffffff007424 */ /* 0x000fe200078e00ff */
[C---:B------:R-:W-:Y:S01]  /*1650*/  LOP3.LUT R92, R94.reuse, 0x3, RZ, 0xc0, !PT ;  /* 0x000000035e5c7812 */ /* 0x040fe200078ec0ff */
[----:B------:R-:W-:Y:S01]  /*1660*/  IMAD R4, R7, -0x40, R4 ;  /* 0xffffffc007047824 */ /* 0x000fe200078e0204 */
[----:B------:R-:W-:Y:S01]  /*1670*/  UISETP.LT.AND UP0, UPT, UR43, 0x1, UPT ;  /* 0x000000012b00788c */ /* 0x000fe2000bf01270 */
[----:B------:R-:W-:Y:S01]  /*1680*/  LOP3.LUT R95, R94, 0x80, RZ, 0xc0, !PT ;  /* 0x000000805e5f7812 */ /* 0x000fe200078ec0ff */
[----:B------:R-:W-:Y:S01]  /*1690*/  ULDC UR4, c[0x0][0x284] ;  /* 0x0000a10000047ab9 */ /* 0x000fe20000000800 */
[----:B------:R-:W-:Y:S01]  /*16a0*/  IMAD R92, R92, -0x2, R5 ;  /* 0xfffffffe5c5c7824 */ /* 0x000fe200078e0205 */
[-C--:B--2---:R-:W-:Y:S01]  /*16b0*/  SHF.L.U32 R0, R0, R93.reuse, RZ ;  /* 0x0000005d00007219 */ /* 0x084fe200000006ff */
[----:B------:R-:W-:Y:S01]  /*16c0*/  USEL UR44, UR43, 0x1, UP0 ;  /* 0x000000012b2c7887 */ /* 0x000fe20008000000 */
[----:B------:R-:W-:Y:S01]  /*16d0*/  SHF.L.U32 R93, R6, R93, RZ ;  /* 0x0000005d065d7219 */ /* 0x000fe200000006ff */
[----:B------:R-:W-:Y:S01]  /*16e0*/  IMAD.SHL.U32 R94, R94, 0x2, RZ ;  /* 0x000000025e5e7824 */ /* 0x000fe200078e00ff */
[----:B------:R-:W-:Y:S01]  /*16f0*/  SHF.R.U32.HI R95, RZ, 0x7, R95 ;  /* 0x00000007ff5f7819 */ /* 0x000fe2000001165f */
[----:B------:R-:W-:Y:S01]  /*1700*/  VIADD R97, R4, UR4 ;  /* 0x0000000404617c36 */ /* 0x000fe20008000000 */
[----:B------:R-:W-:Y:S01]  /*1710*/  LOP3.LUT R96, RZ, R0, RZ, 0x33, !PT ;  /* 0x00000000ff607212 */ /* 0x000fe200078e33ff */
[----:B------:R-:W-:Y:S01]  /*1720*/  IMAD.MOV.U32 R89, RZ, RZ, RZ ;  /* 0x000000ffff597224 */ /* 0x000fe200078e00ff */
[----:B------:R-:W-:Y:S01]  /*1730*/  UIADD3 UR44, UR43, -UR44, URZ ;  /* 0x8000002c2b2c7290 */ /* 0x000fe2000fffe03f */
[----:B------:R-:W-:Y:S01]  /*1740*/  UMOV UR40, URZ ;  /* 0x0000003f00287c82 */ /* 0x000fe20008000000 */
[----:B------:R-:W-:-:S10]  /*1750*/  UMOV UR41, URZ ;  /* 0x0000003f00297c82 */ /* 0x000fd40008000000 */
.L_x_167:
[----:B0-----:R-:W0:Y:S01]  /*1760*/  SHFL.IDX PT, R0, R95, RZ, 0x1f ;  /* 0x00001fff5f007589 */ /* 0x001e2200000e0000 */
[----:B-1----:R-:W1:Y:S01]  /*1770*/  S2UR UR7, SR_CgaCtaId ;  /* 0x00000000000779c3 */ /* 0x002e620000008800 */
[----:B------:R-:W-:Y:S01]  /*1780*/  UMOV UR6, 0x400 ;  /* 0x0000040000067882 */ /* 0x000fe20000000000 */
[----:B0-----:R-:W-:Y:S01]  /*1790*/  R2UR UR4, R0 ;  /* 0x00000000000472ca */ /* 0x001fe200000e0000 */
[----:B-1----:R-:W-:-:S12]  /*17a0*/  ULEA UR6, UR7, UR6, 0x18 ;  /* 0x0000000607067291 */ /* 0x002fd8000f8ec03f */
[----:B------:R-:W-:-:S04]  /*17b0*/  ULEA.HI UR5, UR4, UR4, URZ, 0x1 ;  /* 0x0000000404057291 */ /* 0x000fc8000f8f083f */
[----:B------:R-:W-:-:S04]  /*17c0*/  ULOP3.LUT UR5, UR5, 0x1ffffe, URZ, 0xc0, !UPT ;  /* 0x001ffffe05057892 */ /* 0x000fc8000f8ec03f */
[----:B------:R-:W-:-:S03]  /*17d0*/  UIADD3 UR5, UR4, -UR5, URZ ;  /* 0x8000000504057290 */ /* 0x000fc6000fffe03f */
[----:B------:R-:W-:Y:S01]  /*17e0*/  ULDC UR4, c[0x0][0x28c] ;  /* 0x0000a30000047ab9 */ /* 0x000fe20000000800 */
[----:B------:R-:W-:Y:S01]  /*17f0*/  ULEA UR5, UR5, UR6, 0xb ;  /* 0x0000000605057291 */ /* 0x000fe2000f8e583f */
[----:B------:R-:W-:-:S03]  /*1800*/  ISETP.LT.AND P0, PT, RZ, UR4, PT ;  /* 0x00000004ff007c0c */ /* 0x000fc6000bf01270 */
[----:B------:R-:W-:-:S04]  /*1810*/  UIADD3 UR5, UR5, 0x280, URZ ;  /* 0x0000028005057890 */ /* 0x000fc8000fffe03f */
[----:B------:R-:W-:-:S04]  /*1820*/  USHF.R.U32.HI UR5, URZ, 0x4, UR5 ;  /* 0x000000043f057899 */ /* 0x000fc80008011605 */
[----:B------:R-:W-:-:S04]  /*1830*/  ULOP3.LUT UR5, UR5, 0x3fff, URZ, 0xc0, !UPT ;  /* 0x00003fff05057892 */ /* 0x000fc8000f8ec03f */
[----:B------:R-:W-:Y:S01]  /*1840*/  ULOP3.LUT UR45, UR5, 0x10000, URZ, 0xfc, !UPT ;  /* 0x00010000052d7892 */ /* 0x000fe2000f8efc3f */
[----:B----4-:R-:W-:Y:S11]  /*1850*/  @P0 BRA `(.L_x_18) ;  /* 0x0000000000400947 */ /* 0x010ff60003800000 */
[----:B------:R-:W-:Y:S01]  /*1860*/  MOV R0, 0x0 ;  /* 0x0000000000007802 */ /* 0x000fe20000000f00 */
[----:B------:R-:W-:Y:S01]  /*1870*/  ULDC.64 UR4, c[0x4][0x68] ;  /* 0x01001a0000047ab9 */ /* 0x000fe20000000a00 */
[----:B------:R-:W-:Y:S01]  /*1880*/  ULDC.64 UR6, c[0x4][0x8] ;  /* 0x0100020000067ab9 */ /* 0x000fe20000000a00 */
[----:B------:R-:W-:Y:S01]  /*1890*/  IMAD.U32 R4, RZ, RZ, UR4 ;  /* 0x00000004ff047e24 */ /* 0x000fe2000f8e00ff */
[----:B------:R0:W1:Y:S01]  /*18a0*/  LDC.64 R14, c[0x4][R0] ;  /* 0x01000000000e7b82 */ /* 0x0000620000000a00 */
[----:B------:R-:W-:Y:S01]  /*18b0*/  IMAD.U32 R5, RZ, RZ, UR5 ;  /* 0x00000005ff057e24 */ /* 0x000fe2000f8e00ff */
[----:B------:R-:W-:Y:S01]  /*18c0*/  ULDC.64 UR4, c[0x4][0x70] ;  /* 0x01001c0000047ab9 */ /* 0x000fe20000000a00 */
[----:B------:R-:W-:Y:S02]  /*18d0*/  IMAD.U32 R10, RZ, RZ, UR6 ;  /* 0x00000006ff0a7e24 */ /* 0x000fe4000f8e00ff */
[----:B------:R-:W-:Y:S02]  /*18e0*/  IMAD.U32 R6, RZ, RZ, UR4 ;  /* 0x00000004ff067e24 */ /* 0x000fe4000f8e00ff */
[----:B------:R-:W-:-:S02]  /*18f0*/  IMAD.U32 R7, RZ, RZ, UR5 ;  /* 0x00000005ff077e24 */ /* 0x000fc4000f8e00ff */
[----:B------:R-:W-:Y:S02]  /*1900*/  IMAD.U32 R11, RZ, RZ, UR7 ;  /* 0x00000007ff0b7e24 */ /* 0x000fe4000f8e00ff */
[----:B------:R-:W-:Y:S02]  /*1910*/  IMAD.MOV.U32 R8, RZ, RZ, 0x1e1 ;  /* 0x000001e1ff087424 */ /* 0x000fe400078e00ff */
[----:B------:R-:W-:Y:S02]  /*1920*/  IMAD.MOV.U32 R12, RZ, RZ, 0x1 ;  /* 0x00000001ff0c7424 */ /* 0x000fe400078e00ff */
[----:B0-----:R-:W-:-:S07]  /*1930*/  IMAD.MOV.U32 R13, RZ, RZ, RZ ;  /* 0x000000ffff0d7224 */ /* 0x001fce00078e00ff */
[----:B------:R-:W-:-:S07]  /*1940*/  LEPC R20, `(.L_x_18) ;  /* 0x000000001014794e */ /* 0x000fce0000000000 */
[----:B-1---5:R-:W-:Y:S05]  /*1950*/  CALL.ABS.NOINC R14 ;  /* 0x000000000e007343 */ /* 0x022fea0003c00000 */
.L_x_18:
[----:B------:R-:W-:-:S04]  /*1960*/  LOP3.LUT R0, R18, 0x1, RZ, 0xfc, !PT ;  /* 0x0000000112007812 */ /* 0x000fc800078efcff */
[----:B------:R-:W-:-:S13]  /*1970*/  ISETP.NE.AND P0, PT, R0, 0x3, PT ;  /* 0x000000030000780c */ /* 0x000fda0003f05270 */
[----:B------:R-:W-:Y:S05]  /*1980*/  @!P0 BRA `(.L_x_19) ;  /* 0x0000000000048947 */ /* 0x000fea0003800000 */
[----:B------:R-:W-:Y:S01]  /*1990*/  BPT.TRAP 0x1 ;  /* 0x000000040000795c */ /* 0x000fe20000300000 */
.L_x_19:
[----:B------:R-:W0:Y:S01]  /*19a0*/  S2UR UR5, SR_CgaCtaId ;  /* 0x00000000000579c3 */ /* 0x000e220000008800 */
[----:B------:R-:W-:Y:S01]  /*19b0*/  UMOV UR4, 0x400 ;  /* 0x0000040000047882 */ /* 0x000fe20000000000 */
[----:B------:R-:W-:Y:S02]  /*19c0*/  IMAD.U32 R0, RZ, RZ, UR40 ;  /* 0x00000028ff007e24 */ /* 0x000fe4000f8e00ff */
[----:B------:R-:W-:-:S03]  /*19d0*/  IMAD.U32 R3, RZ, RZ, UR41 ;  /* 0x00000029ff037e24 */ /* 0x000fc6000f8e00ff */
[----:B------:R-:W-:Y:S01]  /*19e0*/  SHF.L.U32 R0, R0, 0x1f, RZ ;  /* 0x0000001f00007819 */ /* 0x000fe200000006ff */
[----:B0-----:R-:W-:-:S06]  /*19f0*/  ULEA UR4, UR5, UR4, 0x18 ;  /* 0x0000000405047291 */ /* 0x001fcc000f8ec03f */
[----:B------:R-:W-:-:S04]  /*1a00*/  IMAD.U32 R6, RZ, RZ, UR4 ;  /* 0x00000004ff067e24 */ /* 0x000fc8000f8e00ff */
[----:B------:R-:W-:-:S04]  /*1a10*/  IMAD R3, R3, 0x8, R6 ;  /* 0x0000000803037824 */ /* 0x000fc800078e0206 */
[----:B------:R0:W1:Y:S01]  /*1a20*/  SYNCS.PHASECHK.TRANS64.TRYWAIT P1, [R3+URZ], R0 ;  /* 0x00000000030075a7 */ /* 0x000062000802017f */
[----:B------:R-:W-:Y:S05]  /*1a30*/  @!P0 BRA `(.L_x_20) ;  /* 0x0000000000048947 */ /* 0x000fea0003800000 */
[----:B------:R-:W-:Y:S01]  /*1a40*/  BPT.TRAP 0x1 ;  /* 0x000000040000795c */ /* 0x000fe20000300000 */
.L_x_20:
[----:B------:R-:W-:-:S05]  /*1a50*/  IMAD.U32 R4, RZ, RZ, UR44 ;  /* 0x0000002cff047e24 */ /* 0x000fca000f8e00ff */
[----:B------:R-:W-:Y:S01]  /*1a60*/  ISETP.GE.AND P2, PT, R4, 0x1, PT ;  /* 0x000000010400780c */ /* 0x000fe20003f46270 */
[----:B-1----:R-:W-:-:S12]  /*1a70*/  @P1 BRA `(.L_x_21) ;  /* 0x0000000000081947 */ /* 0x002fd80003800000 */
[----:B------:R-:W1:Y:S02]  /*1a80*/  SYNCS.PHASECHK.TRANS64.TRYWAIT P1, [R3+URZ], R0 ;  /* 0x00000000030075a7 */ /* 0x000e64000802017f */
[----:B-1----:R-:W-:Y:S05]  /*1a90*/  @!P1 BRA `(.L_x_22) ;  /* 0x0000006000a09947 */ /* 0x002fea0003800000 */
.L_x_21:
[----:B------:R-:W-:Y:S05]  /*1aa0*/  WARPSYNC.ALL ;  /* 0x0000000000007948 */ /* 0x000fea0003800000 */
[----:B------:R-:W-:Y:S01]  /*1ab0*/  R2UR UR4, R6 ;  /* 0x00000000060472ca */ /* 0x000fe200000e0000 */
[----:B------:R-:W-:Y:S01]  /*1ac0*/  WARPGROUP.ARRIVE ;  /* 0x00000000000079c5 */ /* 0x000fe20000000000 */
[----:B------:R-:W-:Y:S01]  /*1ad0*/  UMOV UR5, 0xc0000010 ;  /* 0xc000001000057882 */ /* 0x000fe20000000000 */
[----:B------:R-:W-:-:S10]  /*1ae0*/  UMOV UR7, 0xc0000010 ;  /* 0xc000001000077882 */ /* 0x000fd40000000000 */
[----:B------:R-:W-:-:S04]  /*1af0*/  UIADD3 UR4, UR4, 0x1c280, URZ ;  /* 0x0001c28004047890 */ /* 0x000fc8000fffe03f */
[----:B------:R-:W-:-:S04]  /*1b00*/  USHF.R.U32.HI UR4, URZ, 0x4, UR4 ;  /* 0x000000043f047899 */ /* 0x000fc80008011604 */
[----:B------:R-:W-:-:S04]  /*1b10*/  ULOP3.LUT UR4, UR4, 0x3fff, URZ, 0xc0, !UPT ;  /* 0x00003fff04047892 */ /* 0x000fc8000f8ec03f */
[----:B------:R-:W-:Y:S02]  /*1b20*/  ULOP3.LUT UR9, UR4, 0x10000, URZ, 0xfc, !UPT ;  /* 0x0001000004097892 */ /* 0x000fe4000f8efc3f */
[----:B------:R-:W-:Y:S02]  /*1b30*/  ULEA UR4, UR41, UR45, 0x8 ;  /* 0x0000002d29047291 */ /* 0x000fe4000f8e403f */
[----:B------:R-:W-:-:S09]  /*1b40*/  ULEA UR6, UR41, UR9, 0x8 ;  /* 0x0000000929067291 */ /* 0x000fd2000f8e403f */
[----:B------:R-:W-:Y:S03]  /*1b50*/  IGMMA.64x128x32.S8.S8 R24, gdesc[UR4], RZ, !UPT, gsb0 ;  /* 0x03600000041879f1 */ /* 0x000fe6000c0410ff */
[----:B------:R-:W-:Y:S02]  /*1b60*/  WARPGROUP.DEPBAR.LE gsb0, 0x0 ;  /* 0x00008000000079c5 */ /* 0x000fe40000010000 */
[----:B------:R-:W-:Y:S05]  /*1b70*/  @!P2 BRA `(.L_x_23) ;  /* 0x0000000000cca947 */ /* 0x000fea0003800000 */
[----:B------:R-:W-:Y:S01]  /*1b80*/  UIADD3 UR4, UR41, 0x1, URZ ;  /* 0x0000000129047890 */ /* 0x000fe2000fffe03f */
[----:B01----:R-:W-:Y:S02]  /*1b90*/  IMAD.U32 R0, RZ, RZ, UR44 ;  /* 0x0000002cff007e24 */ /* 0x003fe4000f8e00ff */
[----:B------:R-:W-:Y:S01]  /*1ba0*/  IMAD.U32 R3, RZ, RZ, UR41 ;  /* 0x00000029ff037e24 */ /* 0x000fe2000f8e00ff */
[----:B------:R-:W-:-:S04]  /*1bb0*/  UISETP.NE.AND UP0, UPT, UR4, 0x1c, UPT ;  /* 0x0000001c0400788c */ /* 0x000fc8000bf05270 */
[----:B------:R-:W-:Y:S02]  /*1bc0*/  USEL UR5, URZ, 0x1, UP0 ;  /* 0x000000013f057887 */ /* 0x000fe40008000000 */
[----:B------:R-:W-:Y:S02]  /*1bd0*/  USEL UR8, UR4, URZ, UP0 ;  /* 0x0000003f04087287 */ /* 0x000fe40008000000 */
[----:B------:R-:W-:-:S06]  /*1be0*/  ULOP3.LUT UR5, UR40, UR5, URZ, 0x3c, !UPT ;  /* 0x0000000528057292 */ /* 0x000fcc000f8e3c3f */
[----:B------:R-:W-:-:S07]  /*1bf0*/  IMAD.U32 R7, RZ, RZ, UR5 ;  /* 0x00000005ff077e24 */ /* 0x000fce000f8e00ff */
.L_x_30:
[----:B------:R-:W-:Y:S05]  /*1c00*/  @!P0 BRA `(.L_x_24) ;  /* 0x0000000000048947 */ /* 0x000fea0003800000 */
[----:B------:R-:W-:Y:S01]  /*1c10*/  BPT.TRAP 0x1 ;  /* 0x000000040000795c */ /* 0x000fe20000300000 */
.L_x_24:
[----:B------:R-:W0:Y:S01]  /*1c20*/  S2UR UR5, SR_CgaCtaId ;  /* 0x00000000000579c3 */ /* 0x000e220000008800 */
[----:B------:R-:W-:Y:S01]  /*1c30*/  UMOV UR4, 0x400 ;  /* 0x0000040000047882 */ /* 0x000fe20000000000 */
[----:B------:R-:W-:Y:S01]  /*1c40*/  IMAD.U32 R5, RZ, RZ, UR8 ;  /* 0x00000008ff057e24 */ /* 0x000fe2000f8e00ff */
[----:B------:R-:W-:Y:S01]  /*1c50*/  SHF.L.U32 R4, R7, 0x1f, RZ ;  /* 0x0000001f07047819 */ /* 0x000fe200000006ff */
[----:B0-----:R-:W-:-:S06]  /*1c60*/  ULEA UR4, UR5, UR4, 0x18 ;  /* 0x0000000405047291 */ /* 0x001fcc000f8ec03f */
[----:B------:R-:W-:-:S04]  /*1c70*/  IMAD.U32 R6, RZ, RZ, UR4 ;  /* 0x00000004ff067e24 */ /* 0x000fc8000f8e00ff */
[----:B------:R-:W-:-:S04]  /*1c80*/  IMAD R5, R5, 0x8, R6 ;  /* 0x0000000805057824 */ /* 0x000fc800078e0206 */
[----:B------:R0:W1:Y:S01]  /*1c90*/  SYNCS.PHASECHK.TRANS64.TRYWAIT P1, [R5+URZ], R4 ;  /* 0x00000004050075a7 */ /* 0x000062000802017f */
[----:B------:R-:W-:Y:S05]  /*1ca0*/  @!P0 BRA `(.L_x_25) ;  /* 0x0000000000048947 */ /* 0x000fea0003800000 */
[----:B------:R-:W-:Y:S01]  /*1cb0*/  BPT.TRAP 0x1 ;  /* 0x000000040000795c */ /* 0x000fe20000300000 */
.L_x_25:
[----:B-1----:R-:W-:Y:S05]  /*1cc0*/  @P1 BRA `(.L_x_26) ;  /* 0x0000000000081947 */ /* 0x002fea0003800000 */
[----:B------:R-:W1:Y:S02]  /*1cd0*/  SYNCS.PHASECHK.TRANS64.TRYWAIT P1, [R5+URZ], R4 ;  /* 0x00000004050075a7 */ /* 0x000e64000802017f */
[----:B-1----:R-:W-:Y:S05]  /*1ce0*/  @!P1 BRA `(.L_x_27) ;  /* 0x0000006000209947 */ /* 0x002fea0003800000 */
.L_x_26:
[----:B------:R-:W-:Y:S01]  /*1cf0*/  ULEA UR4, UR8, UR45, 0x8 ;  /* 0x0000002d08047291 */ /* 0x000fe2000f8e403f */
[----:B------:R-:W-:Y:S01]  /*1d00*/  WARPGROUP.ARRIVE ;  /* 0x00000000000079c5 */ /* 0x000fe20000000000 */
[----:B------:R-:W-:Y:S01]  /*1d10*/  ULEA UR6, UR8, UR9, 0x8 ;  /* 0x0000000908067291 */ /* 0x000fe2000f8e403f */
[----:B------:R-:W-:Y:S01]  /*1d20*/  UMOV UR5, 0xc0000010 ;  /* 0xc000001000057882 */ /* 0x000fe20000000000 */
[----:B------:R-:W-:-:S07]  /*1d30*/  UMOV UR7, 0xc0000010 ;  /* 0xc000001000077882 */ /* 0x000fce0000000000 */
[----:B------:R-:W-:Y:S03]  /*1d40*/  IGMMA.64x128x32.S8.S8 R24, gdesc[UR4], R24, gsb0 ;  /* 0x03600000041879f1 */ /* 0x000fe60008041018 */
[----:B------:R-:W-:Y:S02]  /*1d50*/  WARPGROUP.DEPBAR.LE gsb0, 0x0 ;  /* 0x00008000000079c5 */ /* 0x000fe40000010000 */
[----:B------:R-:W-:Y:S05]  /*1d60*/  @!P0 BRA `(.L_x_28) ;  /* 0x0000000000048947 */ /* 0x000fea0003800000 */
[----:B------:R-:W-:Y:S01]  /*1d70*/  BPT.TRAP 0x1 ;  /* 0x000000040000795c */ /* 0x000fe20000300000 */
.L_x_28:
[----:B------:R-:W-:-:S13]  /*1d80*/  ISETP.NE.AND P1, PT, R22, RZ, PT ;  /* 0x000000ff1600720c */ /* 0x000fda0003f25270 */
[----:B01----:R-:W-:-:S04]  /*1d90*/  @P1 IMAD R4, R3, 0x8, R6 ;  /* 0x0000000803041824 */ /* 0x003fc800078e0206 */
[----:B------:R-:W-:-:S05]  /*1da0*/  @P1 VIADD R4, R4, 0xe0 ;  /* 0x000000e004041836 */ /* 0x000fca0000000000 */
[----:B------:R-:W-:-:S04]  /*1db0*/  @P1 PRMT R4, R19, 0x654, R4 ;  /* 0x0000065413041816 */ /* 0x000fc80000000004 */
[----:B------:R0:W-:Y:S01]  /*1dc0*/  @P1 SYNCS.ARRIVE.TRANS64.RED.A1T0 RZ, [R4+URZ], RZ ;  /* 0x000000ff04ff19a7 */ /* 0x0001e2000810043f */
[----:B------:R-:W-:-:S13]  /*1dd0*/  ISETP.GT.U32.AND P1, PT, R18, 0x1, PT ;  /* 0x000000011200780c */ /* 0x000fda0003f24070 */
[----:B0-----:R-:W-:Y:S05]  /*1de0*/  @P1 BRA `(.L_x_29) ;  /* 0x0000000000041947 */ /* 0x001fea0003800000 */
[----:B------:R-:W-:Y:S01]  /*1df0*/  BPT.TRAP 0x1 ;  /* 0x000000040000795c */ /* 0x000fe20000300000 */
.L_x_29:
[----:B------:R-:W-:Y:S01]  /*1e00*/  UIADD3 UR8, UR8, 0x1, URZ ;  /* 0x0000000108087890 */ /* 0x000fe2000fffe03f */
[C---:B------:R-:W-:Y:S01]  /*1e10*/  ISETP.GT.AND P2, PT, R0.reuse, 0x1, PT ;  /* 0x000000010000780c */ /* 0x040fe20003f44270 */
[----:B------:R-:W-:Y:S02]  /*1e20*/  VIADD R3, R3, 0x1 ;  /* 0x0000000103037836 */ /* 0x000fe40000000000 */
[----:B------:R-:W-:Y:S01]  /*1e30*/  UISETP.NE.AND UP0, UPT, UR8, 0x1c, UPT ;  /* 0x0000001c0800788c */ /* 0x000fe2000bf05270 */
[----:B------:R-:W-:Y:S02]  /*1e40*/  VIADD R0, R0, 0xffffffff ;  /* 0xffffffff00007836 */ /* 0x000fe40000000000 */
[C---:B------:R-:W-:Y:S01]  /*1e50*/  ISETP.NE.AND P1, PT, R3.reuse, 0x1c, PT ;  /* 0x0000001c0300780c */ /* 0x040fe20003f25270 */
[----:B------:R-:W-:Y:S02]  /*1e60*/  USEL UR4, URZ, 0x1, UP0 ;  /* 0x000000013f047887 */ /* 0x000fe40008000000 */
[----:B------:R-:W-:Y:S01]  /*1e70*/  USEL UR8, UR8, URZ, UP0 ;  /* 0x0000003f08087287 */ /* 0x000fe20008000000 */
[----:B------:R-:W-:-:S03]  /*1e80*/  SEL R3, R3, RZ, P1 ;  /* 0x000000ff03037207 */ /* 0x000fc60000800000 */
[----:B------:R-:W-:Y:S01]  /*1e90*/  LOP3.LUT R7, R7, UR4, RZ, 0x3c, !PT ;  /* 0x0000000407077c12 */ /* 0x000fe2000f8e3cff */
[----:B------:R-:W-:Y:S07]  /*1ea0*/  @P2 BRA `(.L_x_30) ;  /* 0xfffffffc00542947 */ /* 0x000fee000383ffff */
.L_x_23:
[----:B01----:R-:W0:Y:S02]  /*1eb0*/  LDC R0, c[0x0][0x28c] ;  /* 0x0000a300ff007b82 */ /* 0x003e240000000800 */
[----:B0-----:R-:W-:-:S13]  /*1ec0*/  ISETP.GE.AND P1, PT, R0, 0x1, PT ;  /* 0x000000010000780c */ /* 0x001fda0003f26270 */
[----:B------:R-:W-:Y:S05]  /*1ed0*/  @!P1 BRA `(.L_x_31) ;  /* 0x0000000000449947 */ /* 0x000fea0003800000 */
[----:B------:R-:W-:Y:S05]  /*1ee0*/  @!P0 BRA `(.L_x_32) ;  /* 0x0000000000048947 */ /* 0x000fea0003800000 */
[----:B------:R-:W-:Y:S01]  /*1ef0*/  BPT.TRAP 0x1 ;  /* 0x000000040000795c */ /* 0x000fe20000300000 */
.L_x_32:
[----:B------:R-:W-:-:S13]  /*1f00*/  ISETP.NE.AND P0, PT, R22, RZ, PT ;  /* 0x000000ff1600720c */ /* 0x000fda0003f05270 */
[----:B------:R-:W-:-:S05]  /*1f10*/  VOTEU.ANY UP0, P0 ;  /* 0x00000000003f7886 */ /* 0x000fca0000000100 */
[----:B------:R-:W-:-:S06]  /*1f20*/  @UP0 UIADD3 UR4, UR44, UR41, URZ ;  /* 0x000000292c040290 */ /* 0x000fcc000fffe03f */
[----:B------:R-:W-:Y:S02]  /*1f30*/  IMAD.U32 R4, RZ, RZ, UR4 ;  /* 0x00000004ff047e24 */ /* 0x000fe4000f8e00ff */
[----:B------:R-:W-:-:S03]  /*1f40*/  IMAD.U32 R3, RZ, RZ, UR4 ;  /* 0x00000004ff037e24 */ /* 0x000fc6000f8e00ff */
[----:B------:R-:W-:-:S05]  /*1f50*/  @P0 SHF.R.U32.HI R4, RZ, 0x2, R4 ;  /* 0x00000002ff040819 */ /* 0x000fca0000011604 */
[----:B------:R-:W-:-:S04]  /*1f60*/  @P0 IMAD.WIDE.U32 R4, R4, 0x24924925, RZ ;  /* 0x2492492504040825 */ /* 0x000fc800078e00ff */
[----:B------:R-:W-:-:S04]  /*1f70*/  @P0 IMAD R4, R5, -0x1c, R3 ;  /* 0xffffffe405040824 */ /* 0x000fc800078e0203 */
[----:B------:R-:W-:-:S04]  /*1f80*/  @P0 IMAD R4, R4, 0x8, R6 ;  /* 0x0000000804040824 */ /* 0x000fc800078e0206 */
[----:B------:R-:W-:-:S05]  /*1f90*/  @P0 VIADD R4, R4, 0xe0 ;  /* 0x000000e004040836 */ /* 0x000fca0000000000 */
[----:B------:R-:W-:-:S04]  /*1fa0*/  @P0 PRMT R4, R19, 0x654, R4 ;  /* 0x0000065413040816 */ /* 0x000fc80000000004 */
[----:B------:R0:W-:Y:S01]  /*1fb0*/  @P0 SYNCS.ARRIVE.TRANS64.RED.A1T0 RZ, [R4+URZ], RZ ;  /* 0x000000ff04ff09a7 */ /* 0x0001e2000810043f */
[----:B------:R-:W-:-:S13]  /*1fc0*/  ISETP.GT.U32.AND P0, PT, R18, 0x1, PT ;  /* 0x000000011200780c */ /* 0x000fda0003f04070 */
[----:B0-----:R-:W-:Y:S05]  /*1fd0*/  @P0 BRA `(.L_x_31) ;  /* 0x0000000000040947 */ /* 0x001fea0003800000 */
[----:B------:R-:W-:Y:S01]  /*1fe0*/  BPT.TRAP 0x1 ;  /* 0x000000040000795c */ /* 0x000fe20000300000 */
.L_x_31:
[----:B------:R-:W-:Y:S01]  /*1ff0*/  IMAD.SHL.U32 R3, R100, 0x80, RZ ;  /* 0x0000008064037824 */ /* 0x000fe200078e00ff */
[----:B------:R-:W-:Y:S01]  /*2000*/  UIADD3 UR41, UR43, UR41, URZ ;  /* 0x000000292b297290 */ /* 0x000fe2000fffe03f */
[----:B------:R-:W-:Y:S01]  /*2010*/  IMAD.SHL.U32 R10, R99, 0x80, RZ ;  /* 0x00000080630a7824 */ /* 0x000fe200078e00ff */
[----:B------:R-:W-:Y:S01]  /*2020*/  ULDC UR5, c[0x0][0x288] ;  /* 0x0000a20000057ab9 */ /* 0x000fe20000000800 */
[----:B------:R-:W-:Y:S01]  /*2030*/  ULDC UR7, c[0x0][0x284] ;  /* 0x0000a10000077ab9 */ /* 0x000fe20000000800 */
[----:B------:R-:W-:Y:S01]  /*2040*/  UISETP.GT.U32.AND UP0, UPT, UR41, 0x1b, UPT ;  /* 0x0000001b2900788c */ /* 0x000fe2000bf04070 */
[C---:B------:R-:W-:Y:S01]  /*2050*/  ISETP.GE.AND P0, PT, R3.reuse, UR5, PT ;  /* 0x0000000503007c0c */ /* 0x040fe2000bf06270 */
[----:B------:R-:W-:Y:S01]  /*2060*/  UISETP.GE.U32.AND UP1, UPT, UR43, 0x1c, UPT ;  /* 0x0000001c2b00788c */ /* 0x000fe2000bf26070 */
[----:B------:R-:W-:Y:S01]  /*2070*/  SHF.R.S32.HI R11, RZ, 0x1f, R23 ;  /* 0x0000001fff0b7819 */ /* 0x000fe20000011417 */
[----:B------:R-:W-:Y:S01]  /*2080*/  UISETP.LT.U32.AND UP0, UPT, UR43, 0x1c, UP0 ;  /* 0x0000001c2b00788c */ /* 0x000fe20008701070 */
[----:B------:R-:W-:Y:S01]  /*2090*/  ISETP.GE.OR P0, PT, R10, UR7, P0 ;  /* 0x000000070a007c0c */ /* 0x000fe20008706670 */
[----:B------:R-:W-:Y:S01]  /*20a0*/  USHF.R.U32.HI UR4, URZ, 0x2, UR41 ;  /* 0x000000023f047899 */ /* 0x000fe20008011629 */
[----:B------:R-:W-:Y:S01]  /*20b0*/  LOP3.LUT R8, R3, 0x6, R94, 0xf8, !PT ;  /* 0x0000000603087812 */ /* 0x000fe200078ef85e */
[----:B------:R-:W-:Y:S01]  /*20c0*/  USEL UR6, URZ, 0x1, !UP0 ;  /* 0x000000013f067887 */ /* 0x000fe2000c000000 */
[----:B------:R-:W-:-:S02]  /*20d0*/  ULDC.64 UR8, c[0x0][0x5d0] ;  /* 0x0001740000087ab9 */ /* 0x000fc40000000a00 */
[----:B------:R-:W-:Y:S01]  /*20e0*/  SHF.R.S32.HI R9, RZ, 0x1f, R8 ;  /* 0x0000001fff097819 */ /* 0x000fe20000011408 */
[----:B------:R-:W-:Y:S01]  /*20f0*/  IMAD R0, R11, UR8, RZ ;  /* 0x000000080b007c24 */ /* 0x000fe2000f8e02ff */
[----:B------:R-:W-:Y:S02]  /*2100*/  UIMAD.WIDE.U32 UR4, UR4, 0x24924925, URZ ;  /* 0x24924925040478a5 */ /* 0x000fe4000f8e003f */
[----:B------:R-:W-:Y:S01]  /*2110*/  ULOP3.LUT UR40, UR40, UR6, URZ, 0x3c, !UPT ;  /* 0x0000000628287292 */ /* 0x000fe2000f8e3c3f */
[C---:B------:R-:W-:Y:S01]  /*2120*/  IMAD R7, R23.reuse, UR9, R0 ;  /* 0x0000000917077c24 */ /* 0x040fe2000f8e0200 */
[----:B------:R-:W-:Y:S01]  /*2130*/  UIMAD UR41, UR5, -0x1c, UR41 ;  /* 0xffffffe4052978a4 */ /* 0x000fe2000f8e0229 */
[----:B------:R-:W-:Y:S01]  /*2140*/  IMAD.WIDE.U32 R4, R23, UR8, R8 ;  /* 0x0000000817047c25 */ /* 0x000fe2000f8e0008 */
[----:B------:R-:W-:-:S03]  /*2150*/  @UP1 ULOP3.LUT UR40, UR40, 0x1, UR5, 0x78, !UPT ;  /* 0x0000000128281892 */ /* 0x000fc6000f8e7805 */
[----:B------:R-:W-:Y:S02]  /*2160*/  IMAD.IADD R5, R5, 0x1, R7 ;  /* 0x0000000105057824 */ /* 0x000fe400078e0207 */
[----:B------:R-:W-:Y:S01]  /*2170*/  IMAD.MOV.U32 R0, RZ, RZ, -0x1 ;  /* 0xffffffffff007424 */ /* 0x000fe200078e00ff */
[----:B------:R-:W-:Y:S06]  /*2180*/  @P0 BRA `(.L_x_33) ;  /* 0x0000003000ac0947 */ /* 0x000fec0003800000 */
[----:B------:R-:W0:Y:S01]  /*2190*/  LDC.64 R12, c[0x0][0x5c8] ;  /* 0x00017200ff0c7b82 */ /* 0x000e220000000a00 */
[----:B------:R-:W-:Y:S01]  /*21a0*/  IMAD.WIDE R14, R99, 0x80, R88 ;  /* 0x00000080630e7825 */ /* 0x000fe200078e0258 */
[----:B------:R-:W-:Y:S01]  /*21b0*/  ULDC.64 UR4, c[0x0][0x5c0] ;  /* 0x0001700000047ab9 */ /* 0x000fe20000000a00 */
[----:B------:R-:W-:Y:S02]  /*21c0*/  BSSY B0, `(.L_x_33) ;  /* 0x0000327000007945 */ /* 0x000fe40003800000 */
[----:B------:R-:W-:Y:S02]  /*21d0*/  IMAD.IADD R99, R97, 0x1, -R10 ;  /* 0x0000000161637824 */ /* 0x000fe400078e0a0a */
[----:B------:R-:W-:Y:S02]  /*21e0*/  IMAD.IADD R3, R92, 0x1, -R3 ;  /* 0x000000015c037824 */ /* 0x000fe400078e0a03 */
[-C--:B0-----:R-:W-:Y:S02]  /*21f0*/  IMAD R6, R15, R12.reuse, RZ ;  /* 0x0000000c0f067224 */ /* 0x081fe400078e02ff */
[----:B------:R-:W-:-:S04]  /*2200*/  IMAD.WIDE.U32 R4, R14, R12, R4 ;  /* 0x0000000c0e047225 */ /* 0x000fc800078e0004 */
[----:B------:R-:W-:Y:S01]  /*2210*/  IMAD R7, R14, R13, R6 ;  /* 0x0000000d0e077224 */ /* 0x000fe200078e0206 */
[----:B------:R-:W-:-:S03]  /*2220*/  IADD3 R4, P0, R4, UR4, RZ ;  /* 0x0000000404047c10 */ /* 0x000fc6000ff1e0ff */
[----:B------:R-:W-:Y:S01]  /*2230*/  IMAD.IADD R7, R5, 0x1, R7 ;  /* 0x0000000105077824 */ /* 0x000fe200078e0207 */
[----:B------:R-:W-:-:S04]  /*2240*/  LEA R6, P1, R12, R4, 0x3 ;  /* 0x000000040c067211 */ /* 0x000fc800078218ff */
[----:B------:R-:W-:Y:S02]  /*2250*/  IADD3.X R5, R7, UR5, RZ, P0, !PT ;  /* 0x0000000507057c10 */ /* 0x000fe400087fe4ff */
[----:B-----5:R-:W-:Y:S02]  /*2260*/  ISETP.NE.AND P0, PT, R91, RZ, PT ;  /* 0x000000ff5b00720c */ /* 0x020fe40003f05270 */
[----:B------:R-:W-:-:S11]  /*2270*/  LEA.HI.X R7, R12, R5, R13, 0x3, P1 ;  /* 0x000000050c077211 */ /* 0x000fd600008f1c0d */
[----:B------:R-:W-:Y:S05]  /*2280*/  @!P0 BRA `(.L_x_34) ;  /* 0x0000002400608947 */ /* 0x000fea0003800000 */
[----:B------:R-:W0:Y:S01]  /*2290*/  LDC.64 R102, c[0x0][0x5b0] ;  /* 0x00016c00ff667b82 */ /* 0x000e220000000a00 */
[----:B------:R-:W-:Y:S01]  /*22a0*/  ULDC.64 UR4, c[0x0][0x5b8] ;  /* 0x00016e0000047ab9 */ /* 0x000fe20000000a00 */
[----:B------:R-:W-:Y:S01]  /*22b0*/  ISETP.GE.AND P1, PT, R99, 0x1, PT ;  /* 0x000000016300780c */ /* 0x000fe20003f26270 */
[----:B------:R-:W-:Y:S01]  /*22c0*/  IMAD R10, R11, UR4, RZ ;  /* 0x000000040b0a7c24 */ /* 0x000fe2000f8e02ff */
[----:B------:R-:W-:Y:S01]  /*22d0*/  BSSY B1, `(.L_x_35) ;  /* 0x000000e000017945 */ /* 0x000fe20003800000 */
[----:B------:R-:W-:Y:S01]  /*22e0*/  IMAD.WIDE.U32 R20, R23, UR4, R8 ;  /* 0x0000000417147c25 */ /* 0x000fe2000f8e0008 */
[----:B------:R-:W-:Y:S02]  /*22f0*/  ISETP.LT.OR P5, PT, R3, 0x1, !P1 ;  /* 0x000000010300780c */ /* 0x000fe40004fa1670 */
[----:B------:R-:W1:Y:S01]  /*2300*/  LDC.64 R104, c[0x0][0x5a8] ;  /* 0x00016a00ff687b82 */ /* 0x000e620000000a00 */
[----:B------:R-:W-:Y:S02]  /*2310*/  IMAD R13, R23, UR5, R10 ;  /* 0x00000005170d7c24 */ /* 0x000fe4000f8e020a */
[----:B------:R-:W-:-:S02]  /*2320*/  IMAD.MOV.U32 R12, RZ, RZ, R20 ;  /* 0x000000ffff0c7224 */ /* 0x000fc400078e0014 */
[----:B------:R-:W-:Y:S02]  /*2330*/  IMAD.IADD R13, R21, 0x1, R13 ;  /* 0x00000001150d7824 */ /* 0x000fe400078e020d */
[-C--:B0-----:R-:W-:Y:S02]  /*2340*/  IMAD R10, R15, R102.reuse, RZ ;  /* 0x000000660f0a7224 */ /* 0x081fe400078e02ff */
[----:B------:R-:W-:-:S04]  /*2350*/  IMAD.WIDE.U32 R8, R14, R102, R12 ;  /* 0x000000660e087225 */ /* 0x000fc800078e000c */
[----:B------:R-:W-:Y:S01]  /*2360*/  IMAD R23, R14, R103, R10 ;  /* 0x000000670e177224 */ /* 0x000fe200078e020a */
[----:B-1----:R-:W-:-:S04]  /*2370*/  IADD3 R8, P0, R8, R104, RZ ;  /* 0x0000006808087210 */ /* 0x002fc80007f1e0ff */
[----:B------:R-:W-:Y:S01]  /*2380*/  IADD3.X R9, R105, R9, R23, P0, !PT ;  /* 0x0000000969097210 */ /* 0x000fe200007fe417 */
[----:B------:R-:W-:Y:S08]  /*2390*/  @P5 BRA `(.L_x_36) ;  /* 0x0000000000045947 */ /* 0x000ff00003800000 */
[----:B------:R0:W5:Y:S02]  /*23a0*/  LDG.E.U8 R98, desc[UR38][R8.64] ;  /* 0x0000002608627981 */ /* 0x000164000c1e1100 */
.L_x_36:
[----:B------:R-:W-:Y:S05]  /*23b0*/  BSYNC B1 ;  /* 0x0000000000017941 */ /* 0x000fea0003800000 */
.L_x_35:
[----:B-----5:R-:W-:Y:S01]  /*23c0*/  LOP3.LUT R15, R98, 0xffff, RZ, 0xc0, !PT ;  /* 0x0000ffff620f7812 */ /* 0x020fe200078ec0ff */
[C---:B------:R-:W-:Y:S01]  /*23d0*/  IMAD.SHL.U32 R10, R102.reuse, 0x8, RZ ;  /* 0x00000008660a7824 */ /* 0x040fe200078e00ff */
[----:B------:R-:W-:Y:S01]  /*23e0*/  ISETP.LT.OR P2, PT, R3, 0x2, !P1 ;  /* 0x000000020300780c */ /* 0x000fe20004f41670 */
[----:B------:R-:W-:Y:S01]  /*23f0*/  BSSY B1, `(.L_x_37) ;  /* 0x000000e000017945 */ /* 0x000fe20003800000 */
[----:B------:R-:W-:Y:S02]  /*2400*/  PRMT R100, R15, 0x8880, RZ ;  /* 0x000088800f647816 */ /* 0x000fe400000000ff */
[----:B------:R-:W-:Y:S02]  /*2410*/  SHF.L.U64.HI R11, R102, 0x3, R103 ;  /* 0x00000003660b7819 */ /* 0x000fe40000010267 */
[----:B------:R-:W-:Y:S01]  /*2420*/  ISETP.GE.AND P0, PT, R99, 0x9, PT ;  /* 0x000000096300780c */ /* 0x000fe20003f06270 */
[----:B------:R-:W-:Y:S02]  /*2430*/  IMAD R15, R100, R91, RZ ;  /* 0x0000005b640f7224 */ /* 0x000fe400078e02ff */
[----:B------:R-:W-:-:S04]  /*2440*/  IMAD.WIDE.U32 R10, R14, R102, R10 ;  /* 0x000000660e0a7225 */ /* 0x000fc800078e000a */
[----:B------:R-:W-:Y:S01]  /*2450*/  @!P5 IMAD R21, R24, R90, R15 ;  /* 0x0000005a1815d224 */ /* 0x000fe200078e020f */
[----:B------:R-:W-:Y:S01]  /*2460*/  IADD3 R10, P3, P4, R20, R104, R10 ;  /* 0x00000068140a7210 */ /* 0x000fe20007c7e00a */
[----:B------:R-:W-:-:S03]  /*2470*/  IMAD.IADD R20, R23, 0x1, R11 ;  /* 0x0000000117147824 */ /* 0x000fc600078e020b */
[----:B------:R1:W-:Y:S01]  /*2480*/  @!P5 STG.E.U8 desc[UR38][R4.64], R21 ;  /* 0x000000150400d986 */ /* 0x0003e2000c101126 */
[----:B------:R-:W-:Y:S08]  /*2490*/  @P2 BRA `(.L_x_38) ;  /* 0x00000000000c2947 */ /* 0x000ff00003800000 */
[----:B------:R-:W2:Y:S02]  /*24a0*/  LDG.E.U8 R98, desc[UR38][R8.64+0x1] ;  /* 0x0000012608627981 */ /* 0x000ea4000c1e1100 */
[----:B--2---:R-:W-:-:S05]  /*24b0*/  PRMT R14, R98, 0x8880, RZ ;  /* 0x00008880620e7816 */ /* 0x004fca00000000ff */
[----:B------:R-:W-:-:S07]  /*24c0*/  IMAD R15, R14, R91, RZ ;  /* 0x0000005b0e0f7224 */ /* 0x000fce00078e02ff */
.L_x_38:
[----:B------:R-:W-:Y:S05]  /*24d0*/  BSYNC B1 ;  /* 0x0000000000017941 */ /* 0x000fea0003800000 */
.L_x_37:
[----:B------:R-:W-:Y:S01]  /*24e0*/  ISETP.LT.OR P5, PT, R3, 0x1, !P0 ;  /* 0x000000010300780c */ /* 0x000fe200047a1670 */
[----:B------:R-:W-:Y:S01]  /*24f0*/  @!P2 IMAD R25, R25, R90, R15 ;  /* 0x0000005a1919a224 */ /* 0x000fe200078e020f */
[----:B------:R-:W-:Y:S01]  /*2500*/  BSSY B1, `(.L_x_39) ;  /* 0x000000a000017945 */ /* 0x000fe20003800000 */
[----:B------:R-:W-:Y:S02]  /*2510*/  IADD3.X R11, R13, R105, R20, P3, P4 ;  /* 0x000000690d0b7210 */ /* 0x000fe40001fe8414 */
[C---:B------:R-:W-:Y:S01]  /*2520*/  ISETP.LT.OR P3, PT, R3.reuse, 0x2, !P0 ;  /* 0x000000020300780c */ /* 0x040fe20004761670 */
[----:B------:R2:W-:Y:S01]  /*2530*/  @!P2 STG.E.U8 desc[UR38][R4.64+0x1], R25 ;  /* 0x000001190400a986 */ /* 0x0005e2000c101126 */
[C---:B------:R-:W-:Y:S02]  /*2540*/  ISETP.LT.OR P4, PT, R3.reuse, 0x9, !P1 ;  /* 0x000000090300780c */ /* 0x040fe40004f81670 */
[----:B------:R-:W-:-:S04]  /*2550*/  ISETP.LT.OR P2, PT, R3, 0xa, !P1 ;  /* 0x0000000a0300780c */ /* 0x000fc80004f41670 */
[----:B------:R-:W-:Y:S09]  /*2560*/  @P5 BRA `(.L_x_40) ;  /* 0x00000000000c5947 */ /* 0x000ff20003800000 */
[----:B------:R-:W3:Y:S02]  /*2570*/  LDG.E.U8 R98, desc[UR38][R10.64] ;  /* 0x000000260a627981 */ /* 0x000ee4000c1e1100 */
[----:B---3--:R-:W-:-:S05]  /*2580*/  PRMT R12, R98, 0x8880, RZ ;  /* 0x00008880620c7816 */ /* 0x008fca00000000ff */
[----:B------:R-:W-:-:S07]  /*2590*/  IMAD R15, R12, R91, RZ ;  /* 0x0000005b0c0f7224 */ /* 0x000fce00078e02ff */
.L_x_40:
[----:B------:R-:W-:Y:S05]  /*25a0*/  BSYNC B1 ;  /* 0x0000000000017941 */ /* 0x000fea0003800000 */
.L_x_39:
[----:B------:R-:W-:Y:S01]  /*25b0*/  @!P5 IMAD R13, R26, R90, R15 ;  /* 0x0000005a1a0dd224 */ /* 0x000fe200078e020f */
[----:B------:R-:W-:Y:S04]  /*25c0*/  BSSY B1, `(.L_x_41) ;  /* 0x0000006000017945 */ /* 0x000fe80003800000 */
[----:B------:R3:W-:Y:S01]  /*25d0*/  @!P5 STG.E.U8 desc[UR38][R6.64], R13 ;  /* 0x0000000d0600d986 */ /* 0x0007e2000c101126 */
[----:B------:R-:W-:Y:S05]  /*25e0*/  @P3 BRA `(.L_x_42) ;  /* 0x00000000000c3947 */ /* 0x000fea0003800000 */
[----:B------:R-:W4:Y:S02]  /*25f0*/  LDG.E.U8 R98, desc[UR38][R10.64+0x1] ;  /* 0x000001260a627981 */ /* 0x000f24000c1e1100 */
[----:B----4-:R-:W-:-:S05]  /*2600*/  PRMT R12, R98, 0x8880, RZ ;  /* 0x00008880620c7816 */ /* 0x010fca00000000ff */
[----:B------:R-:W-:-:S07]  /*2610*/  IMAD R15, R12, R91, RZ ;  /* 0x0000005b0c0f7224 */ /* 0x000fce00078e02ff */
.L_x_42:
[----:B------:R-:W-:Y:S05]  /*2620*/  BSYNC B1 ;  /* 0x0000000000017941 */ /* 0x000fea0003800000 */
.L_x_41:
[----:B------:R-:W-:Y:S01]  /*2630*/  @!P3 IMAD R27, R27, R90, R15 ;  /* 0x0000005a1b1bb224 */ /* 0x000fe200078e020f */
[----:B------:R-:W-:Y:S04]  /*2640*/  BSSY B1, `(.L_x_43) ;  /* 0x0000006000017945 */ /* 0x000fe80003800000 */
[----:B------:R4:W-:Y:S01]  /*2650*/  @!P3 STG.E.U8 desc[UR38][R6.64+0x1], R27 ;  /* 0x0000011b0600b986 */ /* 0x0009e2000c101126 */
[----:B------:R-:W-:Y:S05]  /*2660*/  @P4 BRA `(.L_x_44) ;  /* 0x00000000000c4947 */ /* 0x000fea0003800000 */
[----:B------:R-:W5:Y:S02]  /*2670*/  LDG.E.U8 R98, desc[UR38][R8.64+0x8] ;  /* 0x0000082608627981 */ /* 0x000f64000c1e1100 */
[----:B-----5:R-:W-:-:S05]  /*2680*/  PRMT R12, R98, 0x8880, RZ ;  /* 0x00008880620c7816 */ /* 0x020fca00000000ff */
[----:B------:R-:W-:-:S07]  /*2690*/  IMAD R15, R12, R91, RZ ;  /* 0x0000005b0c0f7224 */ /* 0x000fce00078e02ff */
.L_x_44:
[----:B------:R-:W-:Y:S05]  /*26a0*/  BSYNC B1 ;  /* 0x0000000000017941 */ /* 0x000fea0003800000 */
.L_x_43:
[----:B---3--:R-:W-:Y:S01]  /*26b0*/  @!P4 IMAD R13, R28, R90, R15 ;  /* 0x0000005a1c0dc224 */ /* 0x008fe200078e020f */
[----:B------:R-:W-:Y:S04]  /*26c0*/  BSSY B1, `(.L_x_45) ;  /* 0x0000006000017945 */ /* 0x000fe80003800000 */
[----:B------:R3:W-:Y:S01]  /*26d0*/  @!P4 STG.E.U8 desc[UR38][R4.64+0x8], R13 ;  /* 0x0000080d0400c986 */ /* 0x0007e2000c101126 */
[----:B------:R-:W-:Y:S05]  /*26e0*/  @P2 BRA `(.L_x_46) ;  /* 0x00000000000c2947 */ /* 0x000fea0003800000 */
[----:B------:R-:W5:Y:S02]  /*26f0*/  LDG.E.U8 R98, desc[UR38][R8.64+0x9] ;  /* 0x0000092608627981 */ /* 0x000f64000c1e1100 */
[----:B-----5:R-:W-:-:S05]  /*2700*/  PRMT R12, R98, 0x8880, RZ ;  /* 0x00008880620c7816 */ /* 0x020fca00000000ff */
[----:B------:R-:W-:-:S07]  /*2710*/  IMAD R15, R12, R91, RZ ;  /* 0x0000005b0c0f7224 */ /* 0x000fce00078e02ff */
.L_x_46:
[----:B------:R-:W-:Y:S05]  /*2720*/  BSYNC B1 ;  /* 0x0000000000017941 */ /* 0x000fea0003800000 */
.L_x_45:
[----:B------:R-:W-:Y:S01]  /*2730*/  ISETP.LT.OR P4, PT, R3, 0x9, !P0 ;  /* 0x000000090300780c */ /* 0x000fe20004781670 */
[----:B------:R-:W-:Y:S01]  /*2740*/  @!P2 IMAD R29, R29, R90, R15 ;  /* 0x0000005a1d1da224 */ /* 0x000fe200078e020f */
[----:B------:R-:W-:Y:S01]  /*2750*/  BSSY B1, `(.L_x_47) ;  /* 0x0000009000017945 */ /* 0x000fe20003800000 */
[C---:B------:R-:W-:Y:S02]  /*2760*/  ISETP.LT.OR P3, PT, R3.reuse, 0xa, !P0 ;  /* 0x0000000a0300780c */ /* 0x040fe40004761670 */
[C---:B------:R-:W-:Y:S01]  /*2770*/  ISETP.LT.OR P5, PT, R3.reuse, 0x11, !P1 ;  /* 0x000000110300780c */ /* 0x040fe20004fa1670 */
[----:B------:R0:W-:Y:S01]  /*2780*/  @!P2 STG.E.U8 desc[UR38][R4.64+0x9], R29 ;  /* 0x0000091d0400a986 */ /* 0x0001e2000c101126 */
[----:B------:R-:W-:-:S06]  /*2790*/  ISETP.LT.OR P2, PT, R3, 0x12, !P1 ;  /* 0x000000120300780c */ /* 0x000fcc0004f41670 */
[----:B------:R-:W-:Y:S07]  /*27a0*/  @P4 BRA `(.L_x_48) ;  /* 0x00000000000c4947 */ /* 0x000fee0003800000 */
[----:B------:R-:W5:Y:S02]  /*27b0*/  LDG.E.U8 R98, desc[UR38][R10.64+0x8] ;  /* 0x000008260a627981 */ /* 0x000f64000c1e1100 */
[----:B-----5:R-:W-:-:S05]  /*27c0*/  PRMT R12, R98, 0x8880, RZ ;  /* 0x00008880620c7816 */ /* 0x020fca00000000ff */
[----:B------:R-:W-:-:S07]  /*27d0*/  IMAD R15, R12, R91, RZ ;  /* 0x0000005b0c0f7224 */ /* 0x000fce00078e02ff */
.L_x_48:
[----:B------:R-:W-:Y:S05]  /*27e0*/  BSYNC B1 ;  /* 0x0000000000017941 */ /* 0x000fea0003800000 */
.L_x_47:
[----:B---3--:R-:W-:Y:S01]  /*27f0*/  @!P4 IMAD R13, R30, R90, R15 ;  /* 0x0000005a1e0dc224 */ /* 0x008fe200078e020f */
[----:B------:R-:W-:Y:S04]  /*2800*/  BSSY B1, `(.L_x_49) ;  /* 0x0000006000017945 */ /* 0x000fe80003800000 */
[----:B------:R3:W-:Y:S01]  /*2810*/  @!P4 STG.E.U8 desc[UR38][R6.64+0x8], R13 ;  /* 0x0000080d0600c986 */ /* 0x0007e2000c101126 */
[----:B------:R-:W-:Y:S05]  /*2820*/  @P3 BRA `(.L_x_50) ;  /* 0x00000000000c3947 */ /* 0x000fea0003800000 */
[----:B------:R-:W5:Y:S02]  /*2830*/  LDG.E.U8 R98, desc[UR38][R10.64+0x9] ;  /* 0x000009260a627981 */ /* 0x000f64000c1e1100 */
[----:B-----5:R-:W-:-:S05]  /*2840*/  PRMT R12, R98, 0x8880, RZ ;  /* 0x00008880620c7816 */ /* 0x020fca00000000ff */
[----:B------:R-:W-:-:S07]  /*2850*/  IMAD R15, R12, R91, RZ ;  /* 0x0000005b0c0f7224 */ /* 0x000fce00078e02ff */
.L_x_50:
[----:B------:R-:W-:Y:S05]  /*2860*/  BSYNC B1 ;  /* 0x0000000000017941 */ /* 0x000fea0003800000 */
.L_x_49:
[----:B------:R-:W-:Y:S01]  /*2870*/  @!P3 IMAD R31, R31, R90, R15 ;  /* 0x0000005a1f1fb224 */ /* 0x000fe200078e020f */
[----:B------:R-:W-:Y:S04]  /*2880*/  BSSY B1, `(.L_x_51) ;  /* 0x0000006000017945 */ /* 0x000fe80003800000 */
[----:B------:R0:W-:Y:S01]  /*2890*/  @!P3 STG.E.U8 desc[UR38][R6.64+0x9], R31 ;  /* 0x0000091f0600b986 */ /* 0x0001e2000c101126 */
[----:B------:R-:W-:Y:S05]  /*28a0*/  @P5 BRA `(.L_x_52) ;  /* 0x00000000000c5947 */ /* 0x000fea0003800000 */
[----:B------:R-:W5:Y:S02]  /*28b0*/  LDG.E.U8 R98, desc[UR38][R8.64+0x10] ;  /* 0x0000102608627981 */ /* 0x000f64000c1e1100 */
[----:B-----5:R-:W-:-:S05]  /*28c0*/  PRMT R12, R98, 0x8880, RZ ;  /* 0x00008880620c7816 */ /* 0x020fca00000000ff */
[----:B------:R-:W-:-:S07]  /*28d0*/  IMAD R15, R12, R91, RZ ;  /* 0x0000005b0c0f7224 */ /* 0x000fce00078e02ff */
.L_x_52:
[----:B------:R-:W-:Y:S05]  /*28e0*/  BSYNC B1 ;  /* 0x0000000000017941 */ /* 0x000fea0003800000 */
.L_x_51:
[----:B---3--:R-:W-:Y:S01]  /*28f0*/  @!P5 IMAD R13, R32, R90, R15 ;  /* 0x0000005a200dd224 */ /* 0x008fe200078e020f */
[----:B------:R-:W-:Y:S04]  /*2900*/  BSSY B1, `(.L_x_53) ;  /* 0x0000006000017945 */ /* 0x000fe80003800000 */
[----:B------:R3:W-:Y:S01]  /*2910*/  @!P5 STG.E.U8 desc[UR38][R4.64+0x10], R13 ;  /* 0x0000100d0400d986 */ /* 0x0007e2000c101126 */
[----:B------:R-:W-:Y:S05]  /*2920*/  @P2 BRA `(.L_x_54) ;  /* 0x00000000000c2947 */ /* 0x000fea0003800000 */
[----:B------:R-:W5:Y:S02]  /*2930*/  LDG.E.U8 R98, desc[UR38][R8.64+0x11] ;  /* 0x0000112608627981 */ /* 0x000f64000c1e1100 */
[----:B-----5:R-:W-:-:S05]  /*2940*/  PRMT R12, R98, 0x8880, RZ ;  /* 0x00008880620c7816 */ /* 0x020fca00000000ff */
[----:B------:R-:W-:-:S07]  /*2950*/  IMAD R15, R12, R91, RZ ;  /* 0x0000005b0c0f7224 */ /* 0x000fce00078e02ff */
.L_x_54:
[----:B------:R-:W-:Y:S05]  /*2960*/  BSYNC B1 ;  /* 0x0000000000017941 */ /* 0x000fea0003800000 */
.L_x_53:
        /* <DEDUP_REMOVED lines=11> */
.L_x_56:
[----:B------:R-:W-:Y:S05]  /*2a20*/  BSYNC B1 ;  /* 0x0000000000017941 */ /* 0x000fea0003800000 */
.L_x_55:
[----:B---3--:R-:W-:Y:S01]  /*2a30*/  @!P4 IMAD R13, R34, R90, R15 ;  /* 0x0000005a220dc224 */ /* 0x008fe200078e020f */
[----:B------:R-:W-:Y:S04]  /*2a40*/  BSSY B1, `(.L_x_57) ;  /* 0x0000006000017945 */ /* 0x000fe80003800000 */
[----:B------:R3:W-:Y:S01]  /*2a50*/  @!P4 STG.E.U8 desc[UR38][R6.64+0x10], R13 ;  /* 0x0000100d0600c986 */ /* 0x0007e2000c101126 */
[----:B------:R-:W-:Y:S05]  /*2a60*/  @P3 BRA `(.L_x_58) ;  /* 0x00000000000c3947 */ /* 0x000fea0003800000 */
[----:B------:R-:W5:Y:S02]  /*2a70*/  LDG.E.U8 R98, desc[UR38][R10.64+0x11] ;  /* 0x000011260a627981 */ /* 0x000f64000c1e1100 */
[----:B-----5:R-:W-:-:S05]  /*2a80*/  PRMT R12, R98, 0x8880, RZ ;  /* 0x00008880620c7816 */ /* 0x020fca00000000ff */
[----:B------:R-:W-:-:S07]  /*2a90*/  IMAD R15, R12, R91, RZ ;  /* 0x0000005b0c0f7224 */ /* 0x000fce00078e02ff */
.L_x_58:
[----:B------:R-:W-:Y:S05]  /*2aa0*/  BSYNC B1 ;  /* 0x0000000000017941 */ /* 0x000fea0003800000 */
.L_x_57:
[----:B------:R-:W-:Y:S01]  /*2ab0*/  @!P3 IMAD R35, R35, R90, R15 ;  /* 0x0000005a2323b224 */ /* 0x000fe200078e020f */
[----:B------:R-:W-:Y:S04]  /*2ac0*/  BSSY B1, `(.L_x_59) ;  /* 0x0000006000017945 */ /* 0x000fe80003800000 */
[----:B------:R0:W-:Y:S01]  /*2ad0*/  @!P3 STG.E.U8 desc[UR38][R6.64+0x11], R35 ;  /* 0x000011230600b986 */ /* 0x0001e2000c101126 */
[----:B------:R-:W-:Y:S05]  /*2ae0*/  @P5 BRA `(.L_x_60) ;  /* 0x00000000000c5947 */ /* 0x000fea0003800000 */
[----:B------:R-:W5:Y:S02]  /*2af0*/  LDG.E.U8 R98, desc[UR38][R8.64+0x18] ;  /* 0x0000182608627981 */ /* 0x000f64000c1e1100 */
[----:B-----5:R-:W-:-:S05]  /*2b00*/  PRMT R12, R98, 0x8880, RZ ;  /* 0x00008880620c7816 */ /* 0x020fca00000000ff */
[----:B------:R-:W-:-:S07]  /*2b10*/  IMAD R15, R12, R91, RZ ;  /* 0x0000005b0c0f7224 */ /* 0x000fce00078e02ff */
.L_x_60:
[----:B------:R-:W-:Y:S05]  /*2b20*/  BSYNC B1 ;  /* 0x0000000000017941 */ /* 0x000fea0003800000 */
.L_x_59:
[----:B---3--:R-:W-:Y:S01]  /*2b30*/  @!P5 IMAD R13, R36, R90, R15 ;  /* 0x0000005a240dd224 */ /* 0x008fe200078e020f */
[----:B------:R-:W-:Y:S04]  /*2b40*/  BSSY B1, `(.L_x_61) ;  /* 0x0000006000017945 */ /* 0x000fe80003800000 */
[----:B------:R3:W-:Y:S01]  /*2b50*/  @!P5 STG.E.U8 desc[UR38][R4.64+0x18], R13 ;  /* 0x0000180d0400d986 */ /* 0x0007e2000c101126 */
[----:B------:R-:W-:Y:S05]  /*2b60*/  @P2 BRA `(.L_x_62) ;  /* 0x00000000000c2947 */ /* 0x000fea0003800000 */
[----:B------:R-:W5:Y:S02]  /*2b70*/  LDG.E.U8 R98, desc[UR38][R8.64+0x19] ;  /* 0x0000192608627981 */ /* 0x000f64000c1e1100 */
[----:B-----5:R-:W-:-:S05]  /*2b80*/  PRMT R12, R98, 0x8880, RZ ;  /* 0x00008880620c7816 */ /* 0x020fca00000000ff */
[----:B------:R-:W-:-:S07]  /*2b90*/  IMAD R15, R12, R91, RZ ;  /* 0x0000005b0c0f7224 */ /* 0x000fce00078e02ff */
.L_x_62:
[----:B------:R-:W-:Y:S05]  /*2ba0*/  BSYNC B1 ;  /* 0x0000000000017941 */ /* 0x000fea0003800000 */
.L_x_61:
        /* <DEDUP_REMOVED lines=11> */
.L_x_64:
[----:B------:R-:W-:Y:S05]  /*2c60*/  BSYNC B1 ;  /* 0x0000000000017941 */ /* 0x000fea0003800000 */
.L_x_63:
[----:B---3--:R-:W-:Y:S01]  /*2c70*/  @!P4 IMAD R13, R38, R90, R15 ;  /* 0x0000005a260dc224 */ /* 0x008fe200078e020f */
[----:B------:R-:W-:Y:S04]  /*2c80*/  BSSY B1, `(.L_x_65) ;  /* 0x0000006000017945 */ /* 0x000fe80003800000 */
[----:B------:R3:W-:Y:S01]  /*2c90*/  @!P4 STG.E.U8 desc[UR38][R6.64+0x18], R13 ;  /* 0x0000180d0600c986 */ /* 0x0007e2000c101126 */
[----:B------:R-:W-:Y:S05]  /*2ca0*/  @P3 BRA `(.L_x_66) ;  /* 0x00000000000c3947 */ /* 0x000fea0003800000 */
[----:B------:R-:W5:Y:S02]  /*2cb0*/  LDG.E.U8 R98, desc[UR38][R10.64+0x19] ;  /* 0x000019260a627981 */ /* 0x000f64000c1e1100 */
[----:B-----5:R-:W-:-:S05]  /*2cc0*/  PRMT R12, R98, 0x8880, RZ ;  /* 0x00008880620c7816 */ /* 0x020fca00000000ff */
[----:B------:R-:W-:-:S07]  /*2cd0*/  IMAD R15, R12, R91, RZ ;  /* 0x0000005b0c0f7224 */ /* 0x000fce00078e02ff */
.L_x_66:
[----:B------:R-:W-:Y:S05]  /*2ce0*/  BSYNC B1 ;  /* 0x0000000000017941 */ /* 0x000fea0003800000 */
.L_x_65:
[----:B------:R-:W-:Y:S01]  /*2cf0*/  @!P3 IMAD R39, R39, R90, R15 ;  /* 0x0000005a2727b224 */ /* 0x000fe200078e020f */
[----:B------:R-:W-:Y:S04]  /*2d00*/  BSSY B1, `(.L_x_67) ;  /* 0x0000006000017945 */ /* 0x000fe80003800000 */
[----:B------:R0:W-:Y:S01]  /*2d10*/  @!P3 STG.E.U8 desc[UR38][R6.64+0x19], R39 ;  /* 0x000019270600b986 */ /* 0x0001e2000c101126 */
[----:B------:R-:W-:Y:S05]  /*2d20*/  @P5 BRA `(.L_x_68) ;  /* 0x00000000000c5947 */ /* 0x000fea0003800000 */
[----:B------:R-:W5:Y:S02]  /*2d30*/  LDG.E.U8 R98, desc[UR38][R8.64+0x20] ;  /* 0x0000202608627981 */ /* 0x000f64000c1e1100 */
[----:B-----5:R-:W-:-:S05]  /*2d40*/  PRMT R12, R98, 0x8880, RZ ;  /* 0x00008880620c7816 */ /* 0x020fca00000000ff */
[----:B------:R-:W-:-:S07]  /*2d50*/  IMAD R15, R12, R91, RZ ;  /* 0x0000005b0c0f7224 */ /* 0x000fce00078e02ff */
.L_x_68:
[----:B------:R-:W-:Y:S05]  /*2d60*/  BSYNC B1 ;  /* 0x0000000000017941 */ /* 0x000fea0003800000 */
.L_x_67:
[----:B---3--:R-:W-:Y:S01]  /*2d70*/  @!P5 IMAD R13, R40, R90, R15 ;  /* 0x0000005a280dd224 */ /* 0x008fe200078e020f */
[----:B------:R-:W-:Y:S04]  /*2d80*/  BSSY B1, `(.L_x_69) ;  /* 0x0000006000017945 */ /* 0x000fe80003800000 */
[----:B------:R3:W-:Y:S01]  /*2d90*/  @!P5 STG.E.U8 desc[UR38][R4.64+0x20], R13 ;  /* 0x0000200d0400d986 */ /* 0x0007e2000c101126 */
[----:B------:R-:W-:Y:S05]  /*2da0*/  @P2 BRA `(.L_x_70) ;  /* 0x00000000000c2947 */ /* 0x000fea0003800000 */
[----:B------:R-:W5:Y:S02]  /*2db0*/  LDG.E.U8 R98, desc[UR38][R8.64+0x21] ;  /* 0x0000212608627981 */ /* 0x000f64000c1e1100 */
[----:B-----5:R-:W-:-:S05]  /*2dc0*/  PRMT R12, R98, 0x8880, RZ ;  /* 0x00008880620c7816 */ /* 0x020fca00000000ff */
[----:B------:R-:W-:-:S07]  /*2dd0*/  IMAD R15, R12, R91, RZ ;  /* 0x0000005b0c0f7224 */ /* 0x000fce00078e02ff */
.L_x_70:
[----:B------:R-:W-:Y:S05]  /*2de0*/  BSYNC B1 ;  /* 0x0000000000017941 */ /* 0x000fea0003800000 */
.L_x_69:
        /* <DEDUP_REMOVED lines=11> */
.L_x_72:
[----:B------:R-:W-:Y:S05]  /*2ea0*/  BSYNC B1 ;  /* 0x0000000000017941 */ /* 0x000fea0003800000 */
.L_x_71:
[----:B---3--:R-:W-:Y:S01]  /*2eb0*/  @!P4 IMAD R13, R42, R90, R15 ;  /* 0x0000005a2a0dc224 */ /* 0x008fe200078e020f */
[----:B------:R-:W-:Y:S04]  /*2ec0*/  BSSY B1, `(.L_x_73) ;  /* 0x0000006000017945 */ /* 0x000fe80003800000 */
[----:B------:R3:W-:Y:S01]  /*2ed0*/  @!P4 STG.E.U8 desc[UR38][R6.64+0x20], R13 ;  /* 0x0000200d0600c986 */ /* 0x0007e2000c101126 */
[----:B------:R-:W-:Y:S05]  /*2ee0*/  @P3 BRA `(.L_x_74) ;  /* 0x00000000000c3947 */ /* 0x000fea0003800000 */
[----:B------:R-:W5:Y:S02]  /*2ef0*/  LDG.E.U8 R98, desc[UR38][R10.64+0x21] ;  /* 0x000021260a627981 */ /* 0x000f64000c1e1100 */
[----:B-----5:R-:W-:-:S05]  /*2f00*/  PRMT R12, R98, 0x8880, RZ ;  /* 0x00008880620c7816 */ /* 0x020fca00000000ff */
[----:B------:R-:W-:-:S07]  /*2f10*/  IMAD R15, R12, R91, RZ ;  /* 0x0000005b0c0f7224 */ /* 0x000fce00078e02ff */
.L_x_74:
[----:B------:R-:W-:Y:S05]  /*2f20*/  BSYNC B1 ;  /* 0x0000000000017941 */ /* 0x000fea0003800000 */
.L_x_73:
[----:B------:R-:W-:Y:S01]  /*2f30*/  @!P3 IMAD R43, R43, R90, R15 ;  /* 0x0000005a2b2bb224 */ /* 0x000fe200078e020f */
[----:B------:R-:W-:Y:S04]  /*2f40*/  BSSY B1, `(.L_x_75) ;  /* 0x0000006000017945 */ /* 0x000fe80003800000 */
[----:B------:R0:W-:Y:S01]  /*2f50*/  @!P3 STG.E.U8 desc[UR38][R6.64+0x21], R43 ;  /* 0x0000212b0600b986 */ /* 0x0001e2000c101126 */
[----:B------:R-:W-:Y:S05]  /*2f60*/  @P5 BRA `(.L_x_76) ;  /* 0x00000000000c5947 */ /* 0x000fea0003800000 */
[----:B------:R-:W5:Y:S02]  /*2f70*/  LDG.E.U8 R98, desc[UR38][R8.64+0x28] ;  /* 0x0000282608627981 */ /* 0x000f64000c1e1100 */
[----:B-----5:R-:W-:-:S05]  /*2f80*/  PRMT R12, R98, 0x8880, RZ ;  /* 0x00008880620c7816 */ /* 0x020fca00000000ff */
[----:B------:R-:W-:-:S07]  /*2f90*/  IMAD R15, R12, R91, RZ ;  /* 0x0000005b0c0f7224 */ /* 0x000fce00078e02ff */
.L_x_76:
[----:B------:R-:W-:Y:S05]  /*2fa0*/  BSYNC B1 ;  /* 0x0000000000017941 */ /* 0x000fea0003800000 */
.L_x_75:
[----:B---3--:R-:W-:Y:S01]  /*2fb0*/  @!P5 IMAD R13, R44, R90, R15 ;  /* 0x0000005a2c0dd224 */ /* 0x008fe200078e020f */
[----:B------:R-:W-:Y:S04]  /*2fc0*/  BSSY B1, `(.L_x_77) ;  /* 0x0000006000017945 */ /* 0x000fe80003800000 */
[----:B------:R3:W-:Y:S01]  /*2fd0*/  @!P5 STG.E.U8 desc[UR38][R4.64+0x28], R13 ;  /* 0x0000280d0400d986 */ /* 0x0007e2000c101126 */
[----:B------:R-:W-:Y:S05]  /*2fe0*/  @P2 BRA `(.L_x_78) ;  /* 0x00000000000c2947 */ /* 0x000fea0003800000 */
[----:B------:R-:W5:Y:S02]  /*2ff0*/  LDG.E.U8 R98, desc[UR38][R8.64+0x29] ;  /* 0x0000292608627981 */ /* 0x000f64000c1e1100 */
[----:B-----5:R-:W-:-:S05]  /*3000*/  PRMT R12, R98, 0x8880, RZ ;  /* 0x00008880620c7816 */ /* 0x020fca00000000ff */
[----:B------:R-:W-:-:S07]  /*3010*/  IMAD R15, R12, R91, RZ ;  /* 0x0000005b0c0f7224 */ /* 0x000fce00078e02ff */
.L_x_78:
[----:B------:R-:W-:Y:S05]  /*3020*/  BSYNC B1 ;  /* 0x0000000000017941 */ /* 0x000fea0003800000 */
.L_x_77:
        /* <DEDUP_REMOVED lines=11> */
.L_x_80:
[----:B------:R-:W-:Y:S05]  /*30e0*/  BSYNC B1 ;  /* 0x0000000000017941 */ /* 0x000fea0003800000 */
.L_x_79:
[----:B---3--:R-:W-:Y:S01]  /*30f0*/  @!P4 IMAD R13, R46, R90, R15 ;  /* 0x0000005a2e0dc224 */ /* 0x008fe200078e020f */
[----:B------:R-:W-:Y:S04]  /*3100*/  BSSY B1, `(.L_x_81) ;  /* 0x0000006000017945 */ /* 0x000fe80003800000 */
[----:B------:R3:W-:Y:S01]  /*3110*/  @!P4 STG.E.U8 desc[UR38][R6.64+0x28], R13 ;  /* 0x0000280d0600c986 */ /* 0x0007e2000c101126 */
[----:B------:R-:W-:Y:S05]  /*3120*/  @P3 BRA `(.L_x_82) ;  /* 0x00000000000c3947 */ /* 0x000fea0003800000 */
[----:B------:R-:W5:Y:S02]  /*3130*/  LDG.E.U8 R98, desc[UR38][R10.64+0x29] ;  /* 0x000029260a627981 */ /* 0x000f64000c1e1100 */
[----:B-----5:R-:W-:-:S05]  /*3140*/  PRMT R12, R98, 0x8880, RZ ;  /* 0x00008880620c7816 */ /* 0x020fca00000000ff */
[----:B------:R-:W-:-:S07]  /*3150*/  IMAD R15, R12, R91, RZ ;  /* 0x0000005b0c0f7224 */ /* 0x000fce00078e02ff */
.L_x_82:
[----:B------:R-:W-:Y:S05]  /*3160*/  BSYNC B1 ;  /* 0x0000000000017941 */ /* 0x000fea0003800000 */
.L_x_81:
[----:B------:R-:W-:Y:S01]  /*3170*/  @!P3 IMAD R47, R47, R90, R15 ;  /* 0x0000005a2f2fb224 */ /* 0x000fe200078e020f */
[----:B------:R-:W-:Y:S04]  /*3180*/  BSSY B1, `(.L_x_83) ;  /* 0x0000006000017945 */ /* 0x000fe80003800000 */
[----:B------:R0:W-:Y:S01]  /*3190*/  @!P3 STG.E.U8 desc[UR38][R6.64+0x29], R47 ;  /* 0x0000292f0600b986 */ /* 0x0001e2000c101126 */
[----:B------:R-:W-:Y:S05]  /*31a0*/  @P5 BRA `(.L_x_84) ;  /* 0x00000000000c5947 */ /* 0x000fea0003800000 */
[----:B------:R-:W5:Y:S02]  /*31b0*/  LDG.E.U8 R98, desc[UR38][R8.64+0x30] ;  /* 0x0000302608627981 */ /* 0x000f64000c1e1100 */
[----:B-----5:R-:W-:-:S05]  /*31c0*/  PRMT R12, R98, 0x8880, RZ ;  /* 0x00008880620c7816 */ /* 0x020fca00000000ff */
[----:B------:R-:W-:-:S07]  /*31d0*/  IMAD R15, R12, R91, RZ ;  /* 0x0000005b0c0f7224 */ /* 0x000fce00078e02ff */
.L_x_84:
[----:B------:R-:W-:Y:S05]  /*31e0*/  BSYNC B1 ;  /* 0x0000000000017941 */ /* 0x000fea0003800000 */
.L_x_83:
[----:B---3--:R-:W-:Y:S01]  /*31f0*/  @!P5 IMAD R13, R48, R90, R15 ;  /* 0x0000005a300dd224 */ /* 0x008fe200078e020f */
[----:B------:R-:W-:Y:S04]  /*3200*/  BSSY B1, `(.L_x_85) ;  /* 0x0000006000017945 */ /* 0x000fe80003800000 */
[----:B------:R3:W-:Y:S01]  /*3210*/  @!P5 STG.E.U8 desc[UR38][R4.64+0x30], R13 ;  /* 0x0000300d0400d986 */ /* 0x0007e2000c101126 */
[----:B------:R-:W-:Y:S05]  /*3220*/  @P2 BRA `(.L_x_86) ;  /* 0x00000000000c2947 */ /* 0x000fea0003800000 */
[----:B------:R-:W5:Y:S02]  /*3230*/  LDG.E.U8 R98, desc[UR38][R8.64+0x31] ;  /* 0x0000312608627981 */ /* 0x000f64000c1e1100 */
[----:B-----5:R-:W-:-:S05]  /*3240*/  PRMT R12, R98, 0x8880, RZ ;  /* 0x00008880620c7816 */ /* 0x020fca00000000ff */
[----:B------:R-:W-:-:S07]  /*3250*/  IMAD R15, R12, R91, RZ ;  /* 0x0000005b0c0f7224 */ /* 0x000fce00078e02ff */
.L_x_86:
[----:B------:R-:W-:Y:S05]  /*3260*/  BSYNC B1 ;  /* 0x0000000000017941 */ /* 0x000fea0003800000 */
.L_x_85:
        /* <DEDUP_REMOVED lines=11> */
.L_x_88:
[----:B------:R-:W-:Y:S05]  /*3320*/  BSYNC B1 ;  /* 0x0000000000017941 */ /* 0x000fea0003800000 */
.L_x_87:
[----:B---3--:R-:W-:Y:S01]  /*3330*/  @!P4 IMAD R13, R50, R90, R15 ;  /* 0x0000005a320dc224 */ /* 0x008fe200078e020f */
[----:B------:R-:W-:Y:S04]  /*3340*/  BSSY B1, `(.L_x_89) ;  /* 0x0000006000017945 */ /* 0x000fe80003800000 */
[----:B------:R3:W-:Y:S01]  /*3350*/  @!P4 STG.E.U8 desc[UR38][R6.64+0x30], R13 ;  /* 0x0000300d0600c986 */ /* 0x0007e2000c101126 */
[----:B------:R-:W-:Y:S05]  /*3360*/  @P3 BRA `(.L_x_90) ;  /* 0x00000000000c3947 */ /* 0x000fea0003800000 */
[----:B------:R-:W5:Y:S02]  /*3370*/  LDG.E.U8 R98, desc[UR38][R10.64+0x31] ;  /* 0x000031260a627981 */ /* 0x000f64000c1e1100 */
[----:B-----5:R-:W-:-:S05]  /*3380*/  PRMT R12, R98, 0x8880, RZ ;  /* 0x00008880620c7816 */ /* 0x020fca00000000ff */
[----:B------:R-:W-:-:S07]  /*3390*/  IMAD R15, R12, R91, RZ ;  /* 0x0000005b0c0f7224 */ /* 0x000fce00078e02ff */
.L_x_90:
[----:B------:R-:W-:Y:S05]  /*33a0*/  BSYNC B1 ;  /* 0x0000000000017941 */ /* 0x000fea0003800000 */
.L_x_89:
[----:B------:R-:W-:Y:S01]  /*33b0*/  @!P3 IMAD R51, R51, R90, R15 ;  /* 0x0000005a3333b224 */ /* 0x000fe200078e020f */
[----:B------:R-:W-:Y:S04]  /*33c0*/  BSSY B1, `(.L_x_91) ;  /* 0x0000006000017945 */ /* 0x000fe80003800000 */
[----:B------:R0:W-:Y:S01]  /*33d0*/  @!P3 STG.E.U8 desc[UR38][R6.64+0x31], R51 ;  /* 0x000031330600b986 */ /* 0x0001e2000c101126 */
[----:B------:R-:W-:Y:S05]  /*33e0*/  @P5 BRA `(.L_x_92) ;  /* 0x00000000000c5947 */ /* 0x000fea0003800000 */
[----:B------:R-:W5:Y:S02]  /*33f0*/  LDG.E.U8 R98, desc[UR38][R8.64+0x38] ;  /* 0x0000382608627981 */ /* 0x000f64000c1e1100 */
[----:B-----5:R-:W-:-:S05]  /*3400*/  PRMT R12, R98, 0x8880, RZ ;  /* 0x00008880620c7816 */ /* 0x020fca00000000ff */
[----:B------:R-:W-:-:S07]  /*3410*/  IMAD R15, R12, R91, RZ ;  /* 0x0000005b0c0f7224 */ /* 0x000fce00078e02ff */
.L_x_92:
[----:B------:R-:W-:Y:S05]  /*3420*/  BSYNC B1 ;  /* 0x0000000000017941 */ /* 0x000fea0003800000 */
.L_x_91:
[----:B---3--:R-:W-:Y:S01]  /*3430*/  @!P5 IMAD R13, R52, R90, R15 ;  /* 0x0000005a340dd224 */ /* 0x008fe200078e020f */
[----:B------:R-:W-:Y:S04]  /*3440*/  BSSY B1, `(.L_x_93) ;  /* 0x0000006000017945 */ /* 0x000fe80003800000 */
[----:B------:R3:W-:Y:S01]  /*3450*/  @!P5 STG.E.U8 desc[UR38][R4.64+0x38], R13 ;  /* 0x0000380d0400d986 */ /* 0x0007e2000c101126 */
[----:B------:R-:W-:Y:S05]  /*3460*/  @P2 BRA `(.L_x_94) ;  /* 0x00000000000c2947 */ /* 0x000fea0003800000 */
[----:B------:R-:W5:Y:S02]  /*3470*/  LDG.E.U8 R98, desc[UR38][R8.64+0x39] ;  /* 0x0000392608627981 */ /* 0x000f64000c1e1100 */
[----:B-----5:R-:W-:-:S05]  /*3480*/  PRMT R12, R98, 0x8880, RZ ;  /* 0x00008880620c7816 */ /* 0x020fca00000000ff */
[----:B------:R-:W-:-:S07]  /*3490*/  IMAD R15, R12, R91, RZ ;  /* 0x0000005b0c0f7224 */ /* 0x000fce00078e02ff */
.L_x_94:
[----:B------:R-:W-:Y:S05]  /*34a0*/  BSYNC B1 ;  /* 0x0000000000017941 */ /* 0x000fea0003800000 */
.L_x_93:
        /* <DEDUP_REMOVED lines=11> */
.L_x_96:
[----:B------:R-:W-:Y:S05]  /*3560*/  BSYNC B1 ;  /* 0x0000000000017941 */ /* 0x000fea0003800000 */
.L_x_95:
[----:B---3--:R-:W-:Y:S01]  /*3570*/  @!P4 IMAD R13, R54, R90, R15 ;  /* 0x0000005a360dc224 */ /* 0x008fe200078e020f */
[----:B------:R-:W-:Y:S04]  /*3580*/  BSSY B1, `(.L_x_97) ;  /* 0x0000006000017945 */ /* 0x000fe80003800000 */
[----:B------:R3:W-:Y:S01]  /*3590*/  @!P4 STG.E.U8 desc[UR38][R6.64+0x38], R13 ;  /* 0x0000380d0600c986 */ /* 0x0007e2000c101126 */
[----:B------:R-:W-:Y:S05]  /*35a0*/  @P3 BRA `(.L_x_98) ;  /* 0x00000000000c3947 */ /* 0x000fea0003800000 */
[----:B------:R-:W5:Y:S02]  /*35b0*/  LDG.E.U8 R98, desc[UR38][R10.64+0x39] ;  /* 0x000039260a627981 */ /* 0x000f64000c1e1100 */
[----:B-----5:R-:W-:-:S05]  /*35c0*/  PRMT R12, R98, 0x8880, RZ ;  /* 0x00008880620c7816 */ /* 0x020fca00000000ff */
[----:B------:R-:W-:-:S07]  /*35d0*/  IMAD R15, R12, R91, RZ ;  /* 0x0000005b0c0f7224 */ /* 0x000fce00078e02ff */
.L_x_98:
[----:B------:R-:W-:Y:S05]  /*35e0*/  BSYNC B1 ;  /* 0x0000000000017941 */ /* 0x000fea0003800000 */
.L_x_97:
[----:B------:R-:W-:Y:S01]  /*35f0*/  @!P3 IMAD R55, R55, R90, R15 ;  /* 0x0000005a3737b224 */ /* 0x000fe200078e020f */
[----:B------:R-:W-:Y:S04]  /*3600*/  BSSY B1, `(.L_x_99) ;  /* 0x0000006000017945 */ /* 0x000fe80003800000 */
[----:B------:R0:W-:Y:S01]  /*3610*/  @!P3 STG.E.U8 desc[UR38][R6.64+0x39], R55 ;  /* 0x000039370600b986 */ /* 0x0001e2000c101126 */
[----:B------:R-:W-:Y:S05]  /*3620*/  @P5 BRA `(.L_x_100) ;  /* 0x00000000000c5947 */ /* 0x000fea0003800000 */
[----:B------:R-:W5:Y:S02]  /*3630*/  LDG.E.U8 R98, desc[UR38][R8.64+0x40] ;  /* 0x0000402608627981 */ /* 0x000f64000c1e1100 */
[----:B-----5:R-:W-:-:S05]  /*3640*/  PRMT R12, R98, 0x8880, RZ ;  /* 0x00008880620c7816 */ /* 0x020fca00000000ff */
[----:B------:R-:W-:-:S07]  /*3650*/  IMAD R15, R12, R91, RZ ;  /* 0x0000005b0c0f7224 */ /* 0x000fce00078e02ff */
.L_x_100:
[----:B------:R-:W-:Y:S05]  /*3660*/  BSYNC B1 ;  /* 0x0000000000017941 */ /* 0x000fea0003800000 */
.L_x_99:
[----:B---3--:R-:W-:Y:S01]  /*3670*/  @!P5 IMAD R13, R56, R90, R15 ;  /* 0x0000005a380dd224 */ /* 0x008fe200078e020f */
[----:B------:R-:W-:Y:S04]  /*3680*/  BSSY B1, `(.L_x_101) ;  /* 0x0000006000017945 */ /* 0x000fe80003800000 */
[----:B------:R3:W-:Y:S01]  /*3690*/  @!P5 STG.E.U8 desc[UR38][R4.64+0x40], R13 ;  /* 0x0000400d0400d986 */ /* 0x0007e2000c101126 */
[----:B------:R-:W-:Y:S05]  /*36a0*/  @P2 BRA `(.L_x_102) ;  /* 0x00000000000c2947 */ /* 0x000fea0003800000 */
[----:B------:R-:W5:Y:S02]  /*36b0*/  LDG.E.U8 R98, desc[UR38][R8.64+0x41] ;  /* 0x0000412608627981 */ /* 0x000f64000c1e1100 */
[----:B-----5:R-:W-:-:S05]  /*36c0*/  PRMT R12, R98, 0x8880, RZ ;  /* 0x00008880620c7816 */ /* 0x020fca00000000ff */
[----:B------:R-:W-:-:S07]  /*36d0*/  IMAD R15, R12, R91, RZ ;  /* 0x0000005b0c0f7224 */ /* 0x000fce00078e02ff */
.L_x_102:
[----:B------:R-:W-:Y:S05]  /*36e0*/  BSYNC B1 ;  /* 0x0000000000017941 */ /* 0x000fea0003800000 */
.L_x_101:
        /* <DEDUP_REMOVED lines=11> */
.L_x_104:
[----:B------:R-:W-:Y:S05]  /*37a0*/  BSYNC B1 ;  /* 0x0000000000017941 */ /* 0x000fea0003800000 */
.L_x_103:
[----:B---3--:R-:W-:Y:S01]  /*37b0*/  @!P4 IMAD R13, R58, R90, R15 ;  /* 0x0000005a3a0dc224 */ /* 0x008fe200078e020f */
[----:B------:R-:W-:Y:S04]  /*37c0*/  BSSY B1, `(.L_x_105) ;  /* 0x0000006000017945 */ /* 0x000fe80003800000 */
[----:B------:R3:W-:Y:S01]  /*37d0*/  @!P4 STG.E.U8 desc[UR38][R6.64+0x40], R13 ;  /* 0x0000400d0600c986 */ /* 0x0007e2000c101126 */
[----:B------:R-:W-:Y:S05]  /*37e0*/  @P3 BRA `(.L_x_106) ;  /* 0x00000000000c3947 */ /* 0x000fea0003800000 */
[----:B------:R-:W5:Y:S02]  /*37f0*/  LDG.E.U8 R98, desc[UR38][R10.64+0x41] ;  /* 0x000041260a627981 */ /* 0x000f64000c1e1100 */
[----:B-----5:R-:W-:-:S05]  /*3800*/  PRMT R12, R98, 0x8880, RZ ;  /* 0x00008880620c7816 */ /* 0x020fca00000000ff */
[----:B------:R-:W-:-:S07]  /*3810*/  IMAD R15, R12, R91, RZ ;  /* 0x0000005b0c0f7224 */ /* 0x000fce00078e02ff */
.L_x_106:
[----:B------:R-:W-:Y:S05]  /*3820*/  BSYNC B1 ;  /* 0x0000000000017941 */ /* 0x000fea0003800000 */
.L_x_105:
[----:B------:R-:W-:Y:S01]  /*3830*/  @!P3 IMAD R59, R59, R90, R15 ;  /* 0x0000005a3b3bb224 */ /* 0x000fe200078e020f */
[----:B------:R-:W-:Y:S04]  /*3840*/  BSSY B1, `(.L_x_107) ;  /* 0x0000006000017945 */ /* 0x000fe80003800000 */
[----:B------:R0:W-:Y:S01]  /*3850*/  @!P3 STG.E.U8 desc[UR38][R6.64+0x41], R59 ;  /* 0x0000413b0600b986 */ /* 0x0001e2000c101126 */
[----:B------:R-:W-:Y:S05]  /*3860*/  @P5 BRA `(.L_x_108) ;  /* 0x00000000000c5947 */ /* 0x000fea0003800000 */
[----:B------:R-:W5:Y:S02]  /*3870*/  LDG.E.U8 R98, desc[UR38][R8.64+0x48] ;  /* 0x0000482608627981 */ /* 0x000f64000c1e1100 */
[----:B-----5:R-:W-:-:S05]  /*3880*/  PRMT R12, R98, 0x8880, RZ ;  /* 0x00008880620c7816 */ /* 0x020fca00000000ff */
[----:B------:R-:W-:-:S07]  /*3890*/  IMAD R15, R12, R91, RZ ;  /* 0x0000005b0c0f7224 */ /* 0x000fce00078e02ff */
.L_x_108:
[----:B------:R-:W-:Y:S05]  /*38a0*/  BSYNC B1 ;  /* 0x0000000000017941 */ /* 0x000fea0003800000 */
.L_x_107:
[----:B---3--:R-:W-:Y:S01]  /*38b0*/  @!P5 IMAD R13, R60, R90, R15 ;  /* 0x0000005a3c0dd224 */ /* 0x008fe200078e020f */
[----:B------:R-:W-:Y:S04]  /*38c0*/  BSSY B1, `(.L_x_109) ;  /* 0x0000006000017945 */ /* 0x000fe80003800000 */
[----:B------:R3:W-:Y:S01]  /*38d0*/  @!P5 STG.E.U8 desc[UR38][R4.64+0x48], R13 ;  /* 0x0000480d0400d986 */ /* 0x0007e2000c101126 */
[----:B------:R-:W-:Y:S05]  /*38e0*/  @P2 BRA `(.L_x_110) ;  /* 0x00000000000c2947 */ /* 0x000fea0003800000 */
[----:B------:R-:W5:Y:S02]  /*38f0*/  LDG.E.U8 R98, desc[UR38][R8.64+0x49] ;  /* 0x0000492608627981 */ /* 0x000f64000c1e1100 */
[----:B-----5:R-:W-:-:S05]  /*3900*/  PRMT R12, R98, 0x8880, RZ ;  /* 0x00008880620c7816 */ /* 0x020fca00000000ff */
[----:B------:R-:W-:-:S07]  /*3910*/  IMAD R15, R12, R91, RZ ;  /* 0x0000005b0c0f7224 */ /* 0x000fce00078e02ff */
.L_x_110:
[----:B------:R-:W-:Y:S05]  /*3920*/  BSYNC B1 ;  /* 0x0000000000017941 */ /* 0x000fea0003800000 */
.L_x_109:
        /* <DEDUP_REMOVED lines=11> */
.L_x_112:
[----:B------:R-:W-:Y:S05]  /*39e0*/  BSYNC B1 ;  /* 0x0000000000017941 */ /* 0x000fea0003800000 */
.L_x_111:
[----:B---3--:R-:W-:Y:S01]  /*39f0*/  @!P4 IMAD R13, R62, R90, R15 ;  /* 0x0000005a3e0dc224 */ /* 0x008fe200078e020f */
[----:B------:R-:W-:Y:S04]  /*3a00*/  BSSY B1, `(.L_x_113) ;  /* 0x0000006000017945 */ /* 0x000fe80003800000 */
[----:B------:R3:W-:Y:S01]  /*3a10*/  @!P4 STG.E.U8 desc[UR38][R6.64+0x48], R13 ;  /* 0x0000480d0600c986 */ /* 0x0007e2000c101126 */
[----:B------:R-:W-:Y:S05]  /*3a20*/  @P3 BRA `(.L_x_114) ;  /* 0x00000000000c3947 */ /* 0x000fea0003800000 */
[----:B------:R-:W5:Y:S02]  /*3a30*/  LDG.E.U8 R98, desc[UR38][R10.64+0x49] ;  /* 0x000049260a627981 */ /* 0x000f64000c1e1100 */
[----:B-----5:R-:W-:-:S05]  /*3a40*/  PRMT R12, R98, 0x8880, RZ ;  /* 0x00008880620c7816 */ /* 0x020fca00000000ff */
[----:B------:R-:W-:-:S07]  /*3a50*/  IMAD R15, R12, R91, RZ ;  /* 0x0000005b0c0f7224 */ /* 0x000fce00078e02ff */
.L_x_114:
[----:B------:R-:W-:Y:S05]  /*3a60*/  BSYNC B1 ;  /* 0x0000000000017941 */ /* 0x000fea0003800000 */
.L_x_113:
[----:B------:R-:W-:Y:S01]  /*3a70*/  @!P3 IMAD R63, R63, R90, R15 ;  /* 0x0000005a3f3fb224 */ /* 0x000fe200078e020f */
[----:B------:R-:W-:Y:S04]  /*3a80*/  BSSY B1, `(.L_x_115) ;  /* 0x0000006000017945 */ /* 0x000fe80003800000 */
[----:B------:R0:W-:Y:S01]  /*3a90*/  @!P3 STG.E.U8 desc[UR38][R6.64+0x49], R63 ;  /* 0x0000493f0600b986 */ /* 0x0001e2000c101126 */
[----:B------:R-:W-:Y:S05]  /*3aa0*/  @P5 BRA `(.L_x_116) ;  /* 0x00000000000c5947 */ /* 0x000fea0003800000 */
[----:B------:R-:W5:Y:S02]  /*3ab0*/  LDG.E.U8 R98, desc[UR38][R8.64+0x50] ;  /* 0x0000502608627981 */ /* 0x000f64000c1e1100 */
[----:B-----5:R-:W-:-:S05]  /*3ac0*/  PRMT R12, R98, 0x8880, RZ ;  /* 0x00008880620c7816 */ /* 0x020fca00000000ff */
[----:B------:R-:W-:-:S07]  /*3ad0*/  IMAD R15, R12, R91, RZ ;  /* 0x0000005b0c0f7224 */ /* 0x000fce00078e02ff */
.L_x_116:
[----:B------:R-:W-:Y:S05]  /*3ae0*/  BSYNC B1 ;  /* 0x0000000000017941 */ /* 0x000fea0003800000 */
.L_x_115:
[----:B---3--:R-:W-:Y:S01]  /*3af0*/  @!P5 IMAD R13, R64, R90, R15 ;  /* 0x0000005a400dd224 */ /* 0x008fe200078e020f */
[----:B------:R-:W-:Y:S04]  /*3b00*/  BSSY B1, `(.L_x_117) ;  /* 0x0000006000017945 */ /* 0x000fe80003800000 */
[----:B------:R3:W-:Y:S01]  /*3b10*/  @!P5 STG.E.U8 desc[UR38][R4.64+0x50], R13 ;  /* 0x0000500d0400d986 */ /* 0x0007e2000c101126 */
[----:B------:R-:W-:Y:S05]  /*3b20*/  @P2 BRA `(.L_x_118) ;  /* 0x00000000000c2947 */ /* 0x000fea0003800000 */
[----:B------:R-:W5:Y:S02]  /*3b30*/  LDG.E.U8 R98, desc[UR38][R8.64+0x51] ;  /* 0x0000512608627981 */ /* 0x000f64000c1e1100 */
[----:B-----5:R-:W-:-:S05]  /*3b40*/  PRMT R12, R98, 0x8880, RZ ;  /* 0x00008880620c7816 */ /* 0x020fca00000000ff */
[----:B------:R-:W-:-:S07]  /*3b50*/  IMAD R15, R12, R91, RZ ;  /* 0x0000005b0c0f7224 */ /* 0x000fce00078e02ff */
.L_x_118:
[----:B------:R-:W-:Y:S05]  /*3b60*/  BSYNC B1 ;  /* 0x0000000000017941 */ /* 0x000fea0003800000 */
.L_x_117:
        /* <DEDUP_REMOVED lines=11> */
.L_x_120:
[----:B------:R-:W-:Y:S05]  /*3c20*/  BSYNC B1 ;  /* 0x0000000000017941 */ /* 0x000fea0003800000 */
.L_x_119:
[----:B---3--:R-:W-:Y:S01]  /*3c30*/  @!P4 IMAD R13, R66, R90, R15 ;  /* 0x0000005a420dc224 */ /* 0x008fe200078e020f */
[----:B------:R-:W-:Y:S04]  /*3c40*/  BSSY B1, `(.L_x_121) ;  /* 0x0000006000017945 */ /* 0x000fe80003800000 */
[----:B------:R3:W-:Y:S01]  /*3c50*/  @!P4 STG.E.U8 desc[UR38][R6.64+0x50], R13 ;  /* 0x0000500d0600c986 */ /* 0x0007e2000c101126 */
[----:B------:R-:W-:Y:S05]  /*3c60*/  @P3 BRA `(.L_x_122) ;  /* 0x00000000000c3947 */ /* 0x000fea0003800000 */
[----:B------:R-:W5:Y:S02]  /*3c70*/  LDG.E.U8 R98, desc[UR38][R10.64+0x51] ;  /* 0x000051260a627981 */ /* 0x000f64000c1e1100 */
[----:B-----5:R-:W-:-:S05]  /*3c80*/  PRMT R12, R98, 0x8880, RZ ;  /* 0x00008880620c7816 */ /* 0x020fca00000000ff */
[----:B------:R-:W-:-:S07]  /*3c90*/  IMAD R15, R12, R91, RZ ;  /* 0x0000005b0c0f7224 */ /* 0x000fce00078e02ff */
.L_x_122:
[----:B------:R-:W-:Y:S05]  /*3ca0*/  BSYNC B1 ;  /* 0x0000000000017941 */ /* 0x000fea0003800000 */
.L_x_121:
[----:B------:R-:W-:Y:S01]  /*3cb0*/  @!P3 IMAD R67, R67, R90, R15 ;  /* 0x0000005a4343b224 */ /* 0x000fe200078e020f */
[----:B------:R-:W-:Y:S04]  /*3cc0*/  BSSY B1, `(.L_x_123) ;  /* 0x0000006000017945 */ /* 0x000fe80003800000 */
[----:B------:R0:W-:Y:S01]  /*3cd0*/  @!P3 STG.E.U8 desc[UR38][R6.64+0x51], R67 ;  /* 0x000051430600b986 */ /* 0x0001e2000c101126 */
[----:B------:R-:W-:Y:S05]  /*3ce0*/  @P5 BRA `(.L_x_124) ;  /* 0x00000000000c5947 */ /* 0x000fea0003800000 */
[----:B------:R-:W5:Y:S02]  /*3cf0*/  LDG.E.U8 R98, desc[UR38][R8.64+0x58] ;  /* 0x0000582608627981 */ /* 0x000f64000c1e1100 */
[----:B-----5:R-:W-:-:S05]  /*3d00*/  PRMT R12, R98, 0x8880, RZ ;  /* 0x00008880620c7816 */ /* 0x020fca00000000ff */
[----:B------:R-:W-:-:S07]  /*3d10*/  IMAD R15, R12, R91, RZ ;  /* 0x0000005b0c0f7224 */ /* 0x000fce00078e02ff */
.L_x_124:
[----:B------:R-:W-:Y:S05]  /*3d20*/  BSYNC B1 ;  /* 0x0000000000017941 */ /* 0x000fea0003800000 */
.L_x_123:
[----:B---3--:R-:W-:Y:S01]  /*3d30*/  @!P5 IMAD R13, R68, R90, R15 ;  /* 0x0000005a440dd224 */ /* 0x008fe200078e020f */
[----:B------:R-:W-:Y:S04]  /*3d40*/  BSSY B1, `(.L_x_125) ;  /* 0x0000006000017945 */ /* 0x000fe80003800000 */
[----:B------:R3:W-:Y:S01]  /*3d50*/  @!P5 STG.E.U8 desc[UR38][R4.64+0x58], R13 ;  /* 0x0000580d0400d986 */ /* 0x0007e2000c101126 */
[----:B------:R-:W-:Y:S05]  /*3d60*/  @P2 BRA `(.L_x_126) ;  /* 0x00000000000c2947 */ /* 0x000fea0003800000 */
[----:B------:R-:W5:Y:S02]  /*3d70*/  LDG.E.U8 R98, desc[UR38][R8.64+0x59] ;  /* 0x0000592608627981 */ /* 0x000f64000c1e1100 */
[----:B-----5:R-:W-:-:S05]  /*3d80*/  PRMT R12, R98, 0x8880, RZ ;  /* 0x00008880620c7816 */ /* 0x020fca00000000ff */
[----:B------:R-:W-:-:S07]  /*3d90*/  IMAD R15, R12, R91, RZ ;  /* 0x0000005b0c0f7224 */ /* 0x000fce00078e02ff */
.L_x_126:
[----:B------:R-:W-:Y:S05]  /*3da0*/  BSYNC B1 ;  /* 0x0000000000017941 */ /* 0x000fea0003800000 */
.L_x_125:
        /* <DEDUP_REMOVED lines=11> */
.L_x_128:
[----:B------:R-:W-:Y:S05]  /*3e60*/  BSYNC B1 ;  /* 0x0000000000017941 */ /* 0x000fea0003800000 */
.L_x_127:
[----:B---3--:R-:W-:Y:S01]  /*3e70*/  @!P4 IMAD R13, R70, R90, R15 ;  /* 0x0000005a460dc224 */ /* 0x008fe200078e020f */
[----:B------:R-:W-:Y:S04]  /*3e80*/  BSSY B1, `(.L_x_129) ;  /* 0x0000006000017945 */ /* 0x000fe80003800000 */
[----:B------:R3:W-:Y:S01]  /*3e90*/  @!P4 STG.E.U8 desc[UR38][R6.64+0x58], R13 ;  /* 0x0000580d0600c986 */ /* 0x0007e2000c101126 */
[----:B------:R-:W-:Y:S05]  /*3ea0*/  @P3 BRA `(.L_x_130) ;  /* 0x00000000000c3947 */ /* 0x000fea0003800000 */
[----:B------:R-:W5:Y:S02]  /*3eb0*/  LDG.E.U8 R98, desc[UR38][R10.64+0x59] ;  /* 0x000059260a627981 */ /* 0x000f64000c1e1100 */
[----:B-----5:R-:W-:-:S05]  /*3ec0*/  PRMT R12, R98, 0x8880, RZ ;  /* 0x00008880620c7816 */ /* 0x020fca00000000ff */
[----:B------:R-:W-:-:S07]  /*3ed0*/  IMAD R15, R12, R91, RZ ;  /* 0x0000005b0c0f7224 */ /* 0x000fce00078e02ff */
.L_x_130:
[----:B------:R-:W-:Y:S05]  /*3ee0*/  BSYNC B1 ;  /* 0x0000000000017941 */ /* 0x000fea0003800000 */
.L_x_129:
[----:B------:R-:W-:Y:S01]  /*3ef0*/  @!P3 IMAD R71, R71, R90, R15 ;  /* 0x0000005a4747b224 */ /* 0x000fe200078e020f */
[----:B------:R-:W-:Y:S04]  /*3f00*/  BSSY B1, `(.L_x_131) ;  /* 0x0000006000017945 */ /* 0x000fe80003800000 */
[----:B------:R0:W-:Y:S01]  /*3f10*/  @!P3 STG.E.U8 desc[UR38][R6.64+0x59], R71 ;  /* 0x000059470600b986 */ /* 0x0001e2000c101126 */
[----:B------:R-:W-:Y:S05]  /*3f20*/  @P5 BRA `(.L_x_132) ;  /* 0x00000000000c5947 */ /* 0x000fea0003800000 */
[----:B------:R-:W5:Y:S02]  /*3f30*/  LDG.E.U8 R98, desc[UR38][R8.64+0x60] ;  /* 0x0000602608627981 */ /* 0x000f64000c1e1100 */
[----:B-----5:R-:W-:-:S05]  /*3f40*/  PRMT R12, R98, 0x8880, RZ ;  /* 0x00008880620c7816 */ /* 0x020fca00000000ff */
[----:B------:R-:W-:-:S07]  /*3f50*/  IMAD R15, R12, R91, RZ ;  /* 0x0000005b0c0f7224 */ /* 0x000fce00078e02ff */
.L_x_132:
[----:B------:R-:W-:Y:S05]  /*3f60*/  BSYNC B1 ;  /* 0x0000000000017941 */ /* 0x000fea0003800000 */
.L_x_131:
[----:B---3--:R-:W-:Y:S01]  /*3f70*/  @!P5 IMAD R13, R72, R90, R15 ;  /* 0x0000005a480dd224 */ /* 0x008fe200078e020f */
[----:B------:R-:W-:Y:S04]  /*3f80*/  BSSY B1, `(.L_x_133) ;  /* 0x0000006000017945 */ /* 0x000fe80003800000 */
[----:B------:R3:W-:Y:S01]  /*3f90*/  @!P5 STG.E.U8 desc[UR38][R4.64+0x60], R13 ;  /* 0x0000600d0400d986 */ /* 0x0007e2000c101126 */
[----:B------:R-:W-:Y:S05]  /*3fa0*/  @P2 BRA `(.L_x_134) ;  /* 0x00000000000c2947 */ /* 0x000fea0003800000 */
[----:B------:R-:W5:Y:S02]  /*3fb0*/  LDG.E.U8 R98, desc[UR38][R8.64+0x61] ;  /* 0x0000612608627981 */ /* 0x000f64000c1e1100 */
[----:B-----5:R-:W-:-:S05]  /*3fc0*/  PRMT R12, R98, 0x8880, RZ ;  /* 0x00008880620c7816 */ /* 0x020fca00000000ff */
[----:B------:R-:W-:-:S07]  /*3fd0*/  IMAD R15, R12, R91, RZ ;  /* 0x0000005b0c0f7224 */ /* 0x000fce00078e02ff */
.L_x_134:
[----:B------:R-:W-:Y:S05]  /*3fe0*/  BSYNC B1 ;  /* 0x0000000000017941 */ /* 0x000fea0003800000 */
.L_x_133:
        /* <DEDUP_REMOVED lines=11> */
.L_x_136:
[----:B------:R-:W-:Y:S05]  /*40a0*/  BSYNC B1 ;  /* 0x0000000000017941 */ /* 0x000fea0003800000 */
.L_x_135:
[----:B---3--:R-:W-:Y:S01]  /*40b0*/  @!P4 IMAD R13, R74, R90, R15 ;  /* 0x0000005a4a0dc224 */ /* 0x008fe200078e020f */
[----:B------:R-:W-:Y:S04]  /*40c0*/  BSSY B1, `(.L_x_137) ;  /* 0x0000006000017945 */ /* 0x000fe80003800000 */
[----:B------:R3:W-:Y:S01]  /*40d0*/  @!P4 STG.E.U8 desc[UR38][R6.64+0x60], R13 ;  /* 0x0000600d0600c986 */ /* 0x0007e2000c101126 */
[----:B------:R-:W-:Y:S05]  /*40e0*/  @P3 BRA `(.L_x_138) ;  /* 0x00000000000c3947 */ /* 0x000fea0003800000 */
[----:B------:R-:W5:Y:S02]  /*40f0*/  LDG.E.U8 R98, desc[UR38][R10.64+0x61] ;  /* 0x000061260a627981 */ /* 0x000f64000c1e1100 */
[----:B-----5:R-:W-:-:S05]  /*4100*/  PRMT R12, R98, 0x8880, RZ ;  /* 0x00008880620c7816 */ /* 0x020fca00000000ff */
[----:B------:R-:W-:-:S07]  /*4110*/  IMAD R15, R12, R91, RZ ;  /* 0x0000005b0c0f7224 */ /* 0x000fce00078e02ff */
.L_x_138:
[----:B------:R-:W-:Y:S05]  /*4120*/  BSYNC B1 ;  /* 0x0000000000017941 */ /* 0x000fea0003800000 */
.L_x_137:
[----:B------:R-:W-:Y:S01]  /*4130*/  @!P3 IMAD R75, R75, R90, R15 ;  /* 0x0000005a4b4bb224 */ /* 0x000fe200078e020f */
[----:B------:R-:W-:Y:S04]  /*4140*/  BSSY B1, `(.L_x_139) ;  /* 0x0000006000017945 */ /* 0x000fe80003800000 */
[----:B------:R0:W-:Y:S01]  /*4150*/  @!P3 STG.E.U8 desc[UR38][R6.64+0x61], R75 ;  /* 0x0000614b0600b986 */ /* 0x0001e2000c101126 */
[----:B------:R-:W-:Y:S05]  /*4160*/  @P5 BRA `(.L_x_140) ;  /* 0x00000000000c5947 */ /* 0x000fea0003800000 */
[----:B------:R-:W5:Y:S02]  /*4170*/  LDG.E.U8 R98, desc[UR38][R8.64+0x68] ;  /* 0x0000682608627981 */ /* 0x000f64000c1e1100 */
[----:B-----5:R-:W-:-:S05]  /*4180*/  PRMT R12, R98, 0x8880, RZ ;  /* 0x00008880620c7816 */ /* 0x020fca00000000ff */
[----:B------:R-:W-:-:S07]  /*4190*/  IMAD R15, R12, R91, RZ ;  /* 0x0000005b0c0f7224 */ /* 0x000fce00078e02ff */
.L_x_140:
[----:B------:R-:W-:Y:S05]  /*41a0*/  BSYNC B1 ;  /* 0x0000000000017941 */ /* 0x000fea0003800000 */
.L_x_139:
[----:B---3--:R-:W-:Y:S01]  /*41b0*/  @!P5 IMAD R13, R76, R90, R15 ;  /* 0x0000005a4c0dd224 */ /* 0x008fe200078e020f */
[----:B------:R-:W-:Y:S04]  /*41c0*/  BSSY B1, `(.L_x_141) ;  /* 0x0000006000017945 */ /* 0x000fe80003800000 */
[----:B------:R3:W-:Y:S01]  /*41d0*/  @!P5 STG.E.U8 desc[UR38][R4.64+0x68], R13 ;  /* 0x0000680d0400d986 */ /* 0x0007e2000c101126 */
[----:B------:R-:W-:Y:S05]  /*41e0*/  @P2 BRA `(.L_x_142) ;  /* 0x00000000000c2947 */ /* 0x000fea0003800000 */
[----:B------:R-:W5:Y:S02]  /*41f0*/  LDG.E.U8 R98, desc[UR38][R8.64+0x69] ;  /* 0x0000692608627981 */ /* 0x000f64000c1e1100 */
[----:B-----5:R-:W-:-:S05]  /*4200*/  PRMT R12, R98, 0x8880, RZ ;  /* 0x00008880620c7816 */ /* 0x020fca00000000ff */
[----:B------:R-:W-:-:S07]  /*4210*/  IMAD R15, R12, R91, RZ ;  /* 0x0000005b0c0f7224 */ /* 0x000fce00078e02ff */
.L_x_142:
[----:B------:R-:W-:Y:S05]  /*4220*/  BSYNC B1 ;  /* 0x0000000000017941 */ /* 0x000fea0003800000 */
.L_x_141:
        /* <DEDUP_REMOVED lines=11> */
.L_x_144:
[----:B------:R-:W-:Y:S05]  /*42e0*/  BSYNC B1 ;  /* 0x0000000000017941 */ /* 0x000fea0003800000 */
.L_x_143:
[----:B---3--:R-:W-:Y:S01]  /*42f0*/  @!P4 IMAD R13, R78, R90, R15 ;  /* 0x0000005a4e0dc224 */ /* 0x008fe200078e020f */
[----:B------:R-:W-:Y:S04]  /*4300*/  BSSY B1, `(.L_x_145) ;  /* 0x0000006000017945 */ /* 0x000fe80003800000 */
[----:B------:R3:W-:Y:S01]  /*4310*/  @!P4 STG.E.U8 desc[UR38][R6.64+0x68], R13 ;  /* 0x0000680d0600c986 */ /* 0x0007e2000c101126 */
[----:B------:R-:W-:Y:S05]  /*4320*/  @P3 BRA `(.L_x_146) ;  /* 0x00000000000c3947 */ /* 0x000fea0003800000 */
[----:B------:R-:W5:Y:S02]  /*4330*/  LDG.E.U8 R98, desc[UR38][R10.64+0x69] ;  /* 0x000069260a627981 */ /* 0x000f64000c1e1100 */
[----:B-----5:R-:W-:-:S05]  /*4340*/  PRMT R12, R98, 0x8880, RZ ;  /* 0x00008880620c7816 */ /* 0x020fca00000000ff */
[----:B------:R-:W-:-:S07]  /*4350*/  IMAD R15, R12, R91, RZ ;  /* 0x0000005b0c0f7224 */ /* 0x000fce00078e02ff */
.L_x_146:
[----:B------:R-:W-:Y:S05]  /*4360*/  BSYNC B1 ;  /* 0x0000000000017941 */ /* 0x000fea0003800000 */
.L_x_145:
[----:B------:R-:W-:Y:S01]  /*4370*/  @!P3 IMAD R79, R79, R90, R15 ;  /* 0x0000005a4f4fb224 */ /* 0x000fe200078e020f */
[----:B------:R-:W-:Y:S04]  /*4380*/  BSSY B1, `(.L_x_147) ;  /* 0x0000006000017945 */ /* 0x000fe80003800000 */
[----:B------:R0:W-:Y:S01]  /*4390*/  @!P3 STG.E.U8 desc[UR38][R6.64+0x69], R79 ;  /* 0x0000694f0600b986 */ /* 0x0001e2000c101126 */
[----:B------:R-:W-:Y:S05]  /*43a0*/  @P5 BRA `(.L_x_148) ;  /* 0x00000000000c5947 */ /* 0x000fea0003800000 */
[----:B------:R-:W5:Y:S02]  /*43b0*/  LDG.E.U8 R98, desc[UR38][R8.64+0x70] ;  /* 0x0000702608627981 */ /* 0x000f64000c1e1100 */
[----:B-----5:R-:W-:-:S05]  /*43c0*/  PRMT R12, R98, 0x8880, RZ ;  /* 0x00008880620c7816 */ /* 0x020fca00000000ff */
[----:B------:R-:W-:-:S07]  /*43d0*/  IMAD R15, R12, R91, RZ ;  /* 0x0000005b0c0f7224 */ /* 0x000fce00078e02ff */
.L_x_148:
[----:B------:R-:W-:Y:S05]  /*43e0*/  BSYNC B1 ;  /* 0x0000000000017941 */ /* 0x000fea0003800000 */
.L_x_147:
[----:B---3--:R-:W-:Y:S01]  /*43f0*/  @!P5 IMAD R13, R80, R90, R15 ;  /* 0x0000005a500dd224 */ /* 0x008fe200078e020f */
[----:B------:R-:W-:Y:S04]  /*4400*/  BSSY B1, `(.L_x_149) ;  /* 0x0000006000017945 */ /* 0x000fe80003800000 */
[----:B------:R3:W-:Y:S01]  /*4410*/  @!P5 STG.E.U8 desc[UR38][R4.64+0x70], R13 ;  /* 0x0000700d0400d986 */ /* 0x0007e2000c101126 */
[----:B------:R-:W-:Y:S05]  /*4420*/  @P2 BRA `(.L_x_150) ;  /* 0x00000000000c2947 */ /* 0x000fea0003800000 */
[----:B------:R-:W5:Y:S02]  /*4430*/  LDG.E.U8 R98, desc[UR38][R8.64+0x71] ;  /* 0x0000712608627981 */ /* 0x000f64000c1e1100 */
[----:B-----5:R-:W-:-:S05]  /*4440*/  PRMT R12, R98, 0x8880, RZ ;  /* 0x00008880620c7816 */ /* 0x020fca00000000ff */
[----:B------:R-:W-:-:S07]  /*4450*/  IMAD R15, R12, R91, RZ ;  /* 0x0000005b0c0f7224 */ /* 0x000fce00078e02ff */
.L_x_150:
[----:B------:R-:W-:Y:S05]  /*4460*/  BSYNC B1 ;  /* 0x0000000000017941 */ /* 0x000fea0003800000 */
.L_x_149:
[----:B------:R-:W-:Y:S01]  /*4470*/  ISETP.LT.OR P4, PT, R3, 0x71, !P0 ;  /* 0x000000710300780c */ /* 0x000fe20004781670 */
[----:B------:R-:W-:Y:S01]  /*4480*/  @!P2 IMAD R81, R81, R90, R15 ;  /* 0x0000005a5151a224 */ /* 0x000fe200078e020f */
[----:B------:R-:W-:Y:S01]  /*4490*/  BSSY B1, `(.L_x_151) ;  /* 0x000000a000017945 */ /* 0x000fe20003800000 */
[C---:B------:R-:W-:Y:S02]  /*44a0*/  ISETP.LT.OR P3, PT, R3.reuse, 0x72, !P0 ;  /* 0x000000720300780c */ /* 0x040fe40004761670 */
[C---:B------:R-:W-:Y:S01]  /*44b0*/  ISETP.LT.OR P5, PT, R3.reuse, 0x79, !P0 ;  /* 0x000000790300780c */ /* 0x040fe200047a1670 */
[----:B------:R0:W-:Y:S01]  /*44c0*/  @!P2 STG.E.U8 desc[UR38][R4.64+0x71], R81 ;  /* 0x000071510400a986 */ /* 0x0001e2000c101126 */
[C---:B------:R-:W-:Y:S02]  /*44d0*/  ISETP.LT.OR P2, PT, R3.reuse, 0x79, !P1 ;  /* 0x000000790300780c */ /* 0x040fe40004f41670 */
[----:B------:R-:W-:-:S04]  /*44e0*/  ISETP.LT.OR P1, PT, R3, 0x7a, !P1 ;  /* 0x0000007a0300780c */ /* 0x000fc80004f21670 */
[----:B------:R-:W-:Y:S09]  /*44f0*/  @P4 BRA `(.L_x_152) ;  /* 0x00000000000c4947 */ /* 0x000ff20003800000 */
[----:B------:R-:W5:Y:S02]  /*4500*/  LDG.E.U8 R98, desc[UR38][R10.64+0x70] ;  /* 0x000070260a627981 */ /* 0x000f64000c1e1100 */
[----:B-----5:R-:W-:-:S05]  /*4510*/  PRMT R12, R98, 0x8880, RZ ;  /* 0x00008880620c7816 */ /* 0x020fca00000000ff */
[----:B------:R-:W-:-:S07]  /*4520*/  IMAD R15, R12, R91, RZ ;  /* 0x0000005b0c0f7224 */ /* 0x000fce00078e02ff */
.L_x_152:
[----:B------:R-:W-:Y:S05]  /*4530*/  BSYNC B1 ;  /* 0x0000000000017941 */ /* 0x000fea0003800000 */
.L_x_151:
[----:B---3--:R-:W-:Y:S01]  /*4540*/  @!P4 IMAD R13, R82, R90, R15 ;  /* 0x0000005a520dc224 */ /* 0x008fe200078e020f */
[----:B------:R-:W-:Y:S04]  /*4550*/  BSSY B1, `(.L_x_153) ;  /* 0x0000006000017945 */ /* 0x000fe80003800000 */
[----:B------:R3:W-:Y:S01]  /*4560*/  @!P4 STG.E.U8 desc[UR38][R6.64+0x70], R13 ;  /* 0x0000700d0600c986 */ /* 0x0007e2000c101126 */
[----:B------:R-:W-:Y:S05]  /*4570*/  @P3 BRA `(.L_x_154) ;  /* 0x00000000000c3947 */ /* 0x000fea0003800000 */
[----:B------:R-:W5:Y:S02]  /*4580*/  LDG.E.U8 R98, desc[UR38][R10.64+0x71] ;  /* 0x000071260a627981 */ /* 0x000f64000c1e1100 */
[----:B-----5:R-:W-:-:S05]  /*4590*/  PRMT R12, R98, 0x8880, RZ ;  /* 0x00008880620c7816 */ /* 0x020fca00000000ff */
[----:B------:R-:W-:-:S07]  /*45a0*/  IMAD R15, R12, R91, RZ ;  /* 0x0000005b0c0f7224 */ /* 0x000fce00078e02ff */
.L_x_154:
[----:B------:R-:W-:Y:S05]  /*45b0*/  BSYNC B1 ;  /* 0x0000000000017941 */ /* 0x000fea0003800000 */
.L_x_153:
[----:B------:R-:W-:Y:S01]  /*45c0*/  @!P3 IMAD R83, R83, R90, R15 ;  /* 0x0000005a5353b224 */ /* 0x000fe200078e020f */
[----:B------:R-:W-:Y:S04]  /*45d0*/  BSSY B1, `(.L_x_155) ;  /* 0x0000006000017945 */ /* 0x000fe80003800000 */
[----:B------:R0:W-:Y:S01]  /*45e0*/  @!P3 STG.E.U8 desc[UR38][R6.64+0x71], R83 ;  /* 0x000071530600b986 */ /* 0x0001e2000c101126 */
[----:B------:R-:W-:Y:S05]  /*45f0*/  @P2 BRA `(.L_x_156) ;  /* 0x00000000000c2947 */ /* 0x000fea0003800000 */
[----:B------:R-:W5:Y:S02]  /*4600*/  LDG.E.U8 R98, desc[UR38][R8.64+0x78] ;  /* 0x0000782608627981 */ /* 0x000f64000c1e1100 */
[----:B-----5:R-:W-:-:S05]  /*4610*/  PRMT R12, R98, 0x8880, RZ ;  /* 0x00008880620c7816 */ /* 0x020fca00000000ff */
[----:B------:R-:W-:-:S07]  /*4620*/  IMAD R15, R12, R91, RZ ;  /* 0x0000005b0c0f7224 */ /* 0x000fce00078e02ff */
.L_x_156:
[----:B------:R-:W-:Y:S05]  /*4630*/  BSYNC B1 ;  /* 0x0000000000017941 */ /* 0x000fea0003800000 */
.L_x_155:
[----:B---3--:R-:W-:Y:S01]  /*4640*/  @!P2 IMAD R13, R84, R90, R15 ;  /* 0x0000005a540da224 */ /* 0x008fe200078e020f */
[----:B------:R-:W-:Y:S04]  /*4650*/  BSSY B1, `(.L_x_157) ;  /* 0x0000006000017945 */ /* 0x000fe80003800000 */
[----:B------:R3:W-:Y:S01]  /*4660*/  @!P2 STG.E.U8 desc[UR38][R4.64+0x78], R13 ;  /* 0x0000780d0400a986 */ /* 0x0007e2000c101126 */
[----:B------:R-:W-:Y:S05]  /*4670*/  @P1 BRA `(.L_x_158) ;  /* 0x00000000000c1947 */ /* 0x000fea0003800000 */
[----:B------:R-:W5:Y:S02]  /*4680*/  LDG.E.U8 R98, desc[UR38][R8.64+0x79] ;  /* 0x0000792608627981 */ /* 0x000f64000c1e1100 */
[----:B-----5:R-:W-:-:S05]  /*4690*/  PRMT R12, R98, 0x8880, RZ ;  /* 0x00008880620c7816 */ /* 0x020fca00000000ff */
[----:B------:R-:W-:-:S07]  /*46a0*/  IMAD R15, R12, R91, RZ ;  /* 0x0000005b0c0f7224 */ /* 0x000fce00078e02ff */
.L_x_158:
[----:B------:R-:W-:Y:S05]  /*46b0*/  BSYNC B1 ;  /* 0x0000000000017941 */ /* 0x000fea0003800000 */
.L_x_157:
[----:B------:R-:W-:Y:S01]  /*46c0*/  @!P1 IMAD R85, R85, R90, R15 ;  /* 0x0000005a55559224 */ /* 0x000fe200078e020f */
[----:B------:R-:W-:Y:S04]  /*46d0*/  BSSY B1, `(.L_x_159) ;  /* 0x0000006000017945 */ /* 0x000fe80003800000 */
[----:B------:R0:W-:Y:S01]  /*46e0*/  @!P1 STG.E.U8 desc[UR38][R4.64+0x79], R85 ;  /* 0x0000795504009986 */ /* 0x0001e2000c101126 */
[----:B------:R-:W-:Y:S05]  /*46f0*/  @P5 BRA `(.L_x_160) ;  /* 0x00000000000c5947 */ /* 0x000fea0003800000 */
[----:B------:R-:W0:Y:S02]  /*4700*/  LDG.E.U8 R98, desc[UR38][R10.64+0x78] ;  /* 0x000078260a627981 */ /* 0x000e24000c1e1100 */
[----:B0123--:R-:W-:-:S05]  /*4710*/  PRMT R4, R98, 0x8880, RZ ;  /* 0x0000888062047816 */ /* 0x00ffca00000000ff */
[----:B------:R-:W-:-:S07]  /*4720*/  IMAD R15, R4, R91, RZ ;  /* 0x0000005b040f7224 */ /* 0x000fce00078e02ff */
.L_x_160:
[----:B------:R-:W-:Y:S05]  /*4730*/  BSYNC B1 ;  /* 0x0000000000017941 */ /* 0x000fea0003800000 */
.L_x_159:
[----:B0123--:R-:W-:Y:S01]  /*4740*/  @!P5 IMAD R5, R86, R90, R15 ;  /* 0x0000005a5605d224 */ /* 0x00ffe200078e020f */
[----:B------:R-:W-:Y:S01]  /*4750*/  ISETP.LT.OR P0, PT, R3, 0x7a, !P0 ;  /* 0x0000007a0300780c */ /* 0x000fe20004701670 */
[----:B------:R-:W-:Y:S03]  /*4760*/  BSSY B1, `(.L_x_161) ;  /* 0x0000006000017945 */ /* 0x000fe60003800000 */
[----:B------:R0:W-:Y:S09]  /*4770*/  @!P5 STG.E.U8 desc[UR38][R6.64+0x78], R5 ;  /* 0x000078050600d986 */ /* 0x0001f2000c101126 */
[----:B------:R-:W-:Y:S05]  /*4780*/  @P0 BRA `(.L_x_162) ;  /* 0x00000000000c0947 */ /* 0x000fea0003800000 */
[----:B------:R-:W2:Y:S02]  /*4790*/  LDG.E.U8 R98, desc[UR38][R10.64+0x79] ;  /* 0x000079260a627981 */ /* 0x000ea4000c1e1100 */
[----:B--2---:R-:W-:-:S05]  /*47a0*/  PRMT R4, R98, 0x8880, RZ ;  /* 0x0000888062047816 */ /* 0x004fca00000000ff */
[----:B------:R-:W-:-:S07]  /*47b0*/  IMAD R15, R4, R91, RZ ;  /* 0x0000005b040f7224 */ /* 0x000fce00078e02ff */
.L_x_162:
[----:B------:R-:W-:Y:S05]  /*47c0*/  BSYNC B1 ;  /* 0x0000000000017941 */ /* 0x000fea0003800000 */
.L_x_161:
[----:B------:R-:W-:Y:S01]  /*47d0*/  IMAD R15, R87, R90, R15 ;  /* 0x0000005a570f7224 */ /* 0x000fe200078e020f */
[----:B------:R-:W-:Y:S06]  /*47e0*/  @P0 BRA `(.L_x_163) ;  /* 0x0000000c00100947 */ /* 0x000fec0003800000 */
[----:B------:R1:W-:Y:S01]  /*47f0*/  STG.E.U8 desc[UR38][R6.64+0x79], R15 ;  /* 0x0000790f06007986 */ /* 0x0003e2000c101126 */
[----:B------:R-:W-:Y:S05]  /*4800*/  BRA `(.L_x_163) ;  /* 0x0000000c00087947 */ /* 0x000fea0003800000 */
.L_x_34:
[C---:B------:R-:W-:Y:S02]  /*4810*/  ISETP.GE.AND P1, PT, R99.reuse, 0x1, PT ;  /* 0x000000016300780c */ /* 0x040fe40003f26270 */
[----:B------:R-:W-:Y:S02]  /*4820*/  ISETP.GE.AND P0, PT, R99, 0x9, PT ;  /* 0x000000096300780c */ /* 0x000fe40003f06270 */
[C---:B------:R-:W-:Y:S02]  /*4830*/  ISETP.LT.OR P4, PT, R3.reuse, 0x1, !P1 ;  /* 0x000000010300780c */ /* 0x040fe40004f81670 */
[C---:B------:R-:W-:Y:S02]  /*4840*/  ISETP.LT.OR P3, PT, R3.reuse, 0x2, !P1 ;  /* 0x000000020300780c */ /* 0x040fe40004f61670 */
[C---:B------:R-:W-:Y:S02]  /*4850*/  ISETP.LT.OR P2, PT, R3.reuse, 0x1, !P0 ;  /* 0x000000010300780c */ /* 0x040fe40004741670 */
[----:B------:R-:W-:-:S07]  /*4860*/  ISETP.LT.OR P5, PT, R3, 0x2, !P0 ;  /* 0x000000020300780c */ /* 0x000fce00047a1670 */
[-C--:B------:R-:W-:Y:S02]  /*4870*/  @!P4 IMAD R9, R24, R90.reuse, RZ ;  /* 0x0000005a1809c224 */ /* 0x080fe400078e02ff */
[-C--:B------:R-:W-:Y:S02]  /*4880*/  @!P3 IMAD R25, R25, R90.reuse, RZ ;  /* 0x0000005a1919b224 */ /* 0x080fe400078e02ff */
[-C--:B------:R-:W-:Y:S01]  /*4890*/  @!P2 IMAD R11, R26, R90.reuse, RZ ;  /* 0x0000005a1a0ba224 */ /* 0x080fe200078e02ff */
[----:B------:R0:W-:Y:S01]  /*48a0*/  @!P4 STG.E.U8 desc[UR38][R4.64], R9 ;  /* 0x000000090400c986 */ /* 0x0001e2000c101126 */
[----:B------:R-:W-:Y:S01]  /*48b0*/  ISETP.LT.OR P4, PT, R3, 0x9, !P1 ;  /* 0x000000090300780c */ /* 0x000fe20004f81670 */
[----:B------:R-:W-:Y:S02]  /*48c0*/  @!P5 IMAD R27, R27, R90, RZ ;  /* 0x0000005a1b1bd224 */ /* 0x000fe400078e02ff */
[----:B------:R-:W-:Y:S01]  /*48d0*/  @!P3 STG.E.U8 desc[UR38][R4.64+0x1], R25 ;  /* 0x000001190400b986 */ /* 0x000fe2000c101126 */
[----:B------:R-:W-:-:S03]  /*48e0*/  ISETP.LT.OR P3, PT, R3, 0xa, !P1 ;  /* 0x0000000a0300780c */ /* 0x000fc60004f61670 */
[----:B------:R1:W-:Y:S01]  /*48f0*/  @!P2 STG.E.U8 desc[UR38][R6.64], R11 ;  /* 0x0000000b0600a986 */ /* 0x0003e2000c101126 */
[----:B------:R-:W-:-:S03]  /*4900*/  ISETP.LT.OR P2, PT, R3, 0x9, !P0 ;  /* 0x000000090300780c */ /* 0x000fc60004741670 */
[----:B------:R-:W-:Y:S01]  /*4910*/  @!P5 STG.E.U8 desc[UR38][R6.64+0x1], R27 ;  /* 0x0000011b0600d986 */ /* 0x000fe2000c101126 */
[----:B------:R-:W-:Y:S01]  /*4920*/  ISETP.LT.OR P5, PT, R3, 0xa, !P0 ;  /* 0x0000000a0300780c */ /* 0x000fe200047a1670 */
[----:B------:R-:W-:-:S04]  /*4930*/  @!P4 IMAD R13, R28, R90, RZ ;  /* 0x0000005a1c0dc224 */ /* 0x000fc800078e02ff */
[-C--:B------:R-:W-:Y:S01]  /*4940*/  @!P3 IMAD R29, R29, R90.reuse, RZ ;  /* 0x0000005a1d1db224 */ /* 0x080fe200078e02ff */
[----:B------:R-:W-:Y:S01]  /*4950*/  @!P4 STG.E.U8 desc[UR38][R4.64+0x8], R13 ;  /* 0x0000080d0400c986 */ /* 0x000fe2000c101126 */
[C---:B------:R-:W-:Y:S02]  /*4960*/  ISETP.LT.OR P4, PT, R3.reuse, 0x11, !P1 ;  /* 0x000000110300780c */ /* 0x040fe40004f81670 */
[-C--:B0-----:R-:W-:Y:S01]  /*4970*/  @!P2 IMAD R9, R30, R90.reuse, RZ ;  /* 0x0000005a1e09a224 */ /* 0x081fe200078e02ff */
[----:B------:R-:W-:Y:S01]  /*4980*/  @!P3 STG.E.U8 desc[UR38][R4.64+0x9], R29 ;  /* 0x0000091d0400b986 */ /* 0x000fe2000c101126 */
[----:B------:R-:W-:Y:S02]  /*4990*/  ISETP.LT.OR P3, PT, R3, 0x12, !P1 ;  /* 0x000000120300780c */ /* 0x000fe40004f61670 */
[----:B------:R-:W-:Y:S01]  /*49a0*/  @!P5 IMAD R31, R31, R90, RZ ;  /* 0x0000005a1f1fd224 */ /* 0x000fe200078e02ff */
[----:B------:R0:W-:Y:S01]  /*49b0*/  @!P2 STG.E.U8 desc[UR38][R6.64+0x8], R9 ;  /* 0x000008090600a986 */ /* 0x0001e2000c101126 */
[----:B------:R-:W-:-:S03]  /*49c0*/  ISETP.LT.OR P2, PT, R3, 0x11, !P0 ;  /* 0x000000110300780c */ /* 0x000fc60004741670 */
[----:B------:R-:W-:Y:S01]  /*49d0*/  @!P5 STG.E.U8 desc[UR38][R6.64+0x9], R31 ;  /* 0x0000091f0600d986 */ /* 0x000fe2000c101126 */
[----:B------:R-:W-:Y:S01]  /*49e0*/  ISETP.LT.OR P5, PT, R3, 0x12, !P0 ;  /* 0x000000120300780c */ /* 0x000fe200047a1670 */
[----:B-1----:R-:W-:-:S04]  /*49f0*/  @!P4 IMAD R11, R32, R90, RZ ;  /* 0x0000005a200bc224 */ /* 0x002fc800078e02ff */
        /* <DEDUP_REMOVED lines=109> */
[----:B------:R1:W-:Y:S01]  /*50d0*/  @!P4 STG.E.U8 desc[UR38][R4.64+0x58], R13 ;  /* 0x0000580d0400c986 */ /* 0x0003e2000c101126 */
        /* <DEDUP_REMOVED lines=13> */
[-C--:B-1----:R-:W-:Y:S01]  /*51b0*/  @!P2 IMAD R13, R74, R90.reuse, RZ ;  /* 0x0000005a4a0da224 */ /* 0x082fe200078e02ff */
[----:B------:R-:W-:Y:S01]  /*51c0*/  @!P3 STG.E.U8 desc[UR38][R4.64+0x61], R73 ;  /* 0x000061490400b986 */ /* 0x000fe2000c101126 */
[----:B------:R-:W-:Y:S02]  /*51d0*/  ISETP.LT.OR P3, PT, R3, 0x6a, !P1 ;  /* 0x0000006a0300780c */ /* 0x000fe40004f61670 */
[----:B------:R-:W-:Y:S01]  /*51e0*/  @!P5 IMAD R75, R75, R90, RZ ;  /* 0x0000005a4b4bd224 */ /* 0x000fe200078e02ff */
[----:B------:R1:W-:Y:S01]  /*51f0*/  @!P2 STG.E.U8 desc[UR38][R6.64+0x60], R13 ;  /* 0x0000600d0600a986 */ /* 0x0003e2000c101126 */
[----:B------:R-:W-:-:S03]  /*5200*/  ISETP.LT.OR P2, PT, R3, 0x69, !P0 ;  /* 0x000000690300780c */ /* 0x000fc60004741670 */
[----:B------:R-:W-:Y:S01]  /*5210*/  @!P5 STG.E.U8 desc[UR38][R6.64+0x61], R75 ;  /* 0x0000614b0600d986 */ /* 0x000fe2000c101126 */
[----:B------:R-:W-:Y:S01]  /*5220*/  ISETP.LT.OR P5, PT, R3, 0x6a, !P0 ;  /* 0x0000006a0300780c */ /* 0x000fe200047a1670 */
[----:B0-----:R-:W-:-:S04]  /*5230*/  @!P4 IMAD R9, R76, R90, RZ ;  /* 0x0000005a4c09c224 */ /* 0x001fc800078e02ff */
[-C--:B------:R-:W-:Y:S01]  /*5240*/  @!P3 IMAD R77, R77, R90.reuse, RZ ;  /* 0x0000005a4d4db224 */ /* 0x080fe200078e02ff */
[----:B------:R-:W-:Y:S01]  /*5250*/  @!P4 STG.E.U8 desc[UR38][R4.64+0x68], R9 ;  /* 0x000068090400c986 */ /* 0x000fe2000c101126 */
[C---:B------:R-:W-:Y:S02]  /*5260*/  ISETP.LT.OR P4, PT, R3.reuse, 0x72, !P1 ;  /* 0x000000720300780c */ /* 0x040fe40004f81670 */
[-C--:B--2---:R-:W-:Y:S01]  /*5270*/  @!P2 IMAD R11, R78, R90.reuse, RZ ;  /* 0x0000005a4e0ba224 */ /* 0x084fe200078e02ff */
[----:B------:R-:W-:Y:S01]  /*5280*/  @!P3 STG.E.U8 desc[UR38][R4.64+0x69], R77 ;  /* 0x0000694d0400b986 */ /* 0x000fe2000c101126 */
[----:B------:R-:W-:Y:S02]  /*5290*/  ISETP.LT.OR P3, PT, R3, 0x71, !P1 ;  /* 0x000000710300780c */ /* 0x000fe40004f61670 */
[----:B------:R-:W-:Y:S01]  /*52a0*/  @!P5 IMAD R79, R79, R90, RZ ;  /* 0x0000005a4f4fd224 */ /* 0x000fe200078e02ff */
[----:B------:R0:W-:Y:S01]  /*52b0*/  @!P2 STG.E.U8 desc[UR38][R6.64+0x68], R11 ;  /* 0x0000680b0600a986 */ /* 0x0001e2000c101126 */
[----:B------:R-:W-:-:S03]  /*52c0*/  ISETP.LT.OR P2, PT, R3, 0x71, !P0 ;  /* 0x000000710300780c */ /* 0x000fc60004741670 */
[----:B------:R2:W-:Y:S01]  /*52d0*/  @!P5 STG.E.U8 desc[UR38][R6.64+0x69], R79 ;  /* 0x0000694f0600d986 */ /* 0x0005e2000c101126 */
[----:B------:R-:W-:Y:S01]  /*52e0*/  ISETP.LT.OR P5, PT, R3, 0x79, !P0 ;  /* 0x000000790300780c */ /* 0x000fe200047a1670 */
[----:B------:R-:W-:-:S04]  /*52f0*/  @!P4 IMAD R81, R81, R90, RZ ;  /* 0x0000005a5151c224 */ /* 0x000fc800078e02ff */
[-C--:B-1----:R-:W-:Y:S01]  /*5300*/  @!P3 IMAD R13, R80, R90.reuse, RZ ;  /* 0x0000005a500db224 */ /* 0x082fe200078e02ff */
[----:B------:R2:W-:Y:S01]  /*5310*/  @!P4 STG.E.U8 desc[UR38][R4.64+0x71], R81 ;  /* 0x000071510400c986 */ /* 0x0005e2000c101126 */
[C---:B------:R-:W-:Y:S02]  /*5320*/  ISETP.LT.OR P4, PT, R3.reuse, 0x72, !P0 ;  /* 0x000000720300780c */ /* 0x040fe40004781670 */
[C---:B------:R-:W-:Y:S01]  /*5330*/  ISETP.LT.OR P0, PT, R3.reuse, 0x7a, !P0 ;  /* 0x0000007a0300780c */ /* 0x040fe20004701670 */
[----:B------:R2:W-:Y:S01]  /*5340*/  @!P3 STG.E.U8 desc[UR38][R4.64+0x70], R13 ;  /* 0x0000700d0400b986 */ /* 0x0005e2000c101126 */
[C---:B------:R-:W-:Y:S02]  /*5350*/  ISETP.LT.OR P3, PT, R3.reuse, 0x79, !P1 ;  /* 0x000000790300780c */ /* 0x040fe40004f61670 */
[----:B------:R-:W-:Y:S01]  /*5360*/  ISETP.LT.OR P1, PT, R3, 0x7a, !P1 ;  /* 0x0000007a0300780c */ /* 0x000fe20004f21670 */
[-C--:B------:R-:W-:Y:S02]  /*5370*/  @!P2 IMAD R3, R82, R90.reuse, RZ ;  /* 0x0000005a5203a224 */ /* 0x080fe400078e02ff */
[----:B0-----:R-:W-:-:S03]  /*5380*/  @!P5 IMAD R11, R86, R90, RZ ;  /* 0x0000005a560bd224 */ /* 0x001fc600078e02ff */
[----:B------:R2:W-:Y:S01]  /*5390*/  @!P2 STG.E.U8 desc[UR38][R6.64+0x70], R3 ;  /* 0x000070030600a986 */ /* 0x0005e2000c101126 */
[-C--:B------:R-:W-:Y:S02]  /*53a0*/  @!P4 IMAD R83, R83, R90.reuse, RZ ;  /* 0x0000005a5353c224 */ /* 0x080fe400078e02ff */
[-C--:B------:R-:W-:Y:S02]  /*53b0*/  @!P0 IMAD R87, R87, R90.reuse, RZ ;  /* 0x0000005a57578224 */ /* 0x080fe400078e02ff */
[-C--:B------:R-:W-:Y:S01]  /*53c0*/  @!P3 IMAD R9, R84, R90.reuse, RZ ;  /* 0x0000005a5409b224 */ /* 0x080fe200078e02ff */
[----:B------:R2:W-:Y:S01]  /*53d0*/  @!P4 STG.E.U8 desc[UR38][R6.64+0x71], R83 ;  /* 0x000071530600c986 */ /* 0x0005e2000c101126 */
[----:B------:R-:W-:-:S03]  /*53e0*/  @!P1 IMAD R85, R85, R90, RZ ;  /* 0x0000005a55559224 */ /* 0x000fc600078e02ff */
[----:B------:R2:W-:Y:S04]  /*53f0*/  @!P3 STG.E.U8 desc[UR38][R4.64+0x78], R9 ;  /* 0x000078090400b986 */ /* 0x0005e8000c101126 */
[----:B------:R2:W-:Y:S04]  /*5400*/  @!P1 STG.E.U8 desc[UR38][R4.64+0x79], R85 ;  /* 0x0000795504009986 */ /* 0x0005e8000c101126 */
[----:B------:R2:W-:Y:S04]  /*5410*/  @!P5 STG.E.U8 desc[UR38][R6.64+0x78], R11 ;  /* 0x0000780b0600d986 */ /* 0x0005e8000c101126 */
[----:B------:R2:W-:Y:S02]  /*5420*/  @!P0 STG.E.U8 desc[UR38][R6.64+0x79], R87 ;  /* 0x0000795706008986 */ /* 0x0005e4000c101126 */
.L_x_163:
[----:B------:R-:W-:Y:S05]  /*5430*/  BSYNC B0 ;  /* 0x0000000000007941 */ /* 0x000fea0003800000 */
.L_x_33:
[----:B------:R-:W-:Y:S01]  /*5440*/  IADD3 R16, P0, R16, UR36, RZ ;  /* 0x0000002410107c10 */ /* 0x000fe2000ff1e0ff */
[----:B------:R-:W-:Y:S01]  /*5450*/  ULDC.64 UR4, c[0x0][0x650] ;  /* 0x0001940000047ab9 */ /* 0x000fe20000000a00 */
[----:B--2---:R-:W-:Y:S01]  /*5460*/  PRMT R3, RZ, 0x7610, R3 ;  /* 0x00007610ff037816 */ /* 0x004fe20000000003 */
[----:B------:R-:W-:Y:S01]  /*5470*/  IMAD.MOV.U32 R100, RZ, RZ, -0x1 ;  /* 0xffffffffff647424 */ /* 0x000fe200078e00ff */
[----:B------:R-:W-:Y:S01]  /*5480*/  IADD3.X R17, R17, UR42, RZ, P0, !PT ;  /* 0x0000002a11117c10 */ /* 0x000fe200087fe4ff */
[----:B------:R-:W-:Y:S01]  /*5490*/  IMAD.MOV.U32 R23, RZ, RZ, -0x1 ;  /* 0xffffffffff177424 */ /* 0x000fe200078e00ff */
[----:B------:R-:W-:-:S04]  /*54a0*/  ISETP.GE.U32.AND P0, PT, R16, UR4, PT ;  /* 0x0000000410007c0c */ /* 0x000fc8000bf06070 */
[----:B------:R-:W-:-:S13]  /*54b0*/  ISETP.GE.U32.AND.EX P0, PT, R17, UR5, PT, P0 ;  /* 0x0000000511007c0c */ /* 0x000fda000bf06100 */
[----:B------:R-:W-:Y:S05]  /*54c0*/  @P0 BRA `(.L_x_164) ;  /* 0x0000000400500947 */ /* 0x000fea0003800000 */
[----:B------:R-:W2:Y:S01]  /*54d0*/  LDC.64 R10, c[0x0][0x628] ;  /* 0x00018a00ff0a7b82 */ /* 0x000ea20000000a00 */
[----:B------:R-:W3:Y:S01]  /*54e0*/  S2R R12, SR_CTAID.X ;  /* 0x00000000000c7919 */ /* 0x000ee20000002500 */
[----:B------:R-:W-:Y:S02]  /*54f0*/  IMAD.MOV.U32 R8, RZ, RZ, R16 ;  /* 0x000000ffff087224 */ /* 0x000fe400078e0010 */
[----:B------:R-:W-:Y:S01]  /*5500*/  IMAD.MOV.U32 R9, RZ, RZ, R17 ;  /* 0x000000ffff097224 */ /* 0x000fe200078e0011 */
[----:B------:R-:W0:Y:S03]  /*5510*/  S2R R20, SR_CTAID.Y ;  /* 0x0000000000147919 */ /* 0x000e260000002600 */
[----:B------:R-:W0:Y:S08]  /*5520*/  LDC R0, c[0x0][0x630] ;  /* 0x00018c00ff007b82 */ /* 0x000e300000000800 */
[----:B-1----:R-:W1:Y:S01]  /*5530*/  LDC.64 R14, c[0x0][0x620] ;  /* 0x00018800ff0e7b82 */ /* 0x002e620000000a00 */
[----:B--2---:R-:W-:-:S04]  /*5540*/  ISETP.NE.U32.AND P0, PT, R10, RZ, PT ;  /* 0x000000ff0a00720c */ /* 0x004fc80003f05070 */
[----:B------:R-:W-:-:S13]  /*5550*/  ISETP.NE.AND.EX P0, PT, R11, RZ, PT, P0 ;  /* 0x000000ff0b00720c */ /* 0x000fda0003f05300 */
[----:B01-3--:R-:W-:Y:S05]  /*5560*/  @!P0 BRA `(.L_x_165) ;  /* 0x0000000000288947 */ /* 0x00bfea0003800000 */
[----:B------:R-:W0:Y:S02]  /*5570*/  LDC R3, c[0x0][0x634] ;  /* 0x00018d00ff037b82 */ /* 0x000e240000000800 */
[----:B0-----:R-:W-:-:S05]  /*5580*/  IADD3 R3, P0, R16, R3, RZ ;  /* 0x0000000310037210 */ /* 0x001fca0007f1e0ff */
[----:B------:R-:W-:-:S04]  /*5590*/  IMAD.X R13, RZ, RZ, R17, P0 ;  /* 0x000000ffff0d7224 */ /* 0x000fc800000e0611 */
[----:B------:R-:W-:-:S04]  /*55a0*/  IMAD.WIDE.U32 R4, R13, R10, RZ ;  /* 0x0000000a0d047225 */ /* 0x000fc800078e00ff */
[----:B----4-:R-:W-:-:S04]  /*55b0*/  IMAD.WIDE.U32 R6, P0, R3, R11, R4 ;  /* 0x0000000b03067225 */ /* 0x010fc80007800004 */
[----:B------:R-:W-:-:S04]  /*55c0*/  IMAD.WIDE.U32 R4, R3, R10, RZ ;  /* 0x0000000a03047225 */ /* 0x000fc800078e00ff */
[----:B------:R-:W-:Y:S01]  /*55d0*/  IMAD.X R9, RZ, RZ, RZ, P0 ;  /* 0x000000ffff097224 */ /* 0x000fe200000e06ff */
[----:B------:R-:W-:Y:S01]  /*55e0*/  IADD3 RZ, P0, R5, R6, RZ ;  /* 0x0000000605ff7210 */ /* 0x000fe20007f1e0ff */
[----:B------:R-:W-:-:S04]  /*55f0*/  IMAD.MOV.U32 R8, RZ, RZ, R7 ;  /* 0x000000ffff087224 */ /* 0x000fc800078e0007 */
[----:B------:R-:W-:-:S08]  /*5600*/  IMAD.WIDE.U32.X R8, R13, R11, R8, P0 ;  /* 0x0000000b0d087225 */ /* 0x000fd000000e0408 */
.L_x_165:
[-CC-:B------:R-:W-:Y:S01]  /*5610*/  SHF.R.U64 R23, R8, R0.reuse, R9.reuse ;  /* 0x0000000008177219 */ /* 0x180fe20000001209 */
[----:B----4-:R-:W0:Y:S01]  /*5620*/  LDC.64 R26, c[0x0][0x640] ;  /* 0x00019000ff1a7b82 */ /* 0x010e220000000a00 */
[----:B------:R-:W-:Y:S01]  /*5630*/  SHF.R.U32.HI R0, RZ, R0, R9 ;  /* 0x00000000ff007219 */ /* 0x000fe20000011609 */
[----:B------:R-:W-:Y:S01]  /*5640*/  ULDC UR4, c[0x0][0x150] ;  /* 0x0000540000047ab9 */ /* 0x000fe20000000800 */
[----:B------:R-:W-:Y:S02]  /*5650*/  IADD3 R3, P0, RZ, -R23, RZ ;  /* 0x80000017ff037210 */ /* 0x000fe40007f1e0ff */
[----:B------:R-:W-:-:S03]  /*5660*/  I2FP.F32.U32 R7, R12 ;  /* 0x0000000c00077245 */ /* 0x000fc60000201000 */
[----:B------:R-:W1:Y:S01]  /*5670*/  LDC R6, c[0x0][0x618] ;  /* 0x00018600ff067b82 */ /* 0x000e620000000800 */
[----:B------:R-:W-:Y:S02]  /*5680*/  IMAD.X R5, RZ, RZ, ~R0, P0 ;  /* 0x000000ffff057224 */ /* 0x000fe400000e0e00 */
[----:B------:R-:W-:Y:S01]  /*5690*/  FMUL R7, R7, UR4 ;  /* 0x0000000407077c20 */ /* 0x000fe20008400000 */
[----:B------:R-:W-:Y:S01]  /*56a0*/  ULDC UR4, c[0x0][0x154] ;  /* 0x0000550000047ab9 */ /* 0x000fe20000000800 */
[-C--:B------:R-:W-:Y:S02]  /*56b0*/  IMAD R0, R5, R14.reuse, RZ ;  /* 0x0000000e05007224 */ /* 0x080fe400078e02ff */
[C---:B------:R-:W-:Y:S01]  /*56c0*/  IMAD.WIDE.U32 R4, R3.reuse, R14, R16 ;  /* 0x0000000e03047225 */ /* 0x040fe200078e0010 */
[----:B------:R-:W2:Y:S01]  /*56d0*/  LDC R8, c[0x0][0x608] ;  /* 0x00018200ff087b82 */ /* 0x000ea20000000800 */
[----:B------:R-:W3:Y:S02]  /*56e0*/  F2I.U32.TRUNC.NTZ R7, R7 ;  /* 0x0000000700077305 */ /* 0x000ee4000020f000 */
[----:B------:R-:W-:Y:S01]  /*56f0*/  IMAD R3, R3, R15, R0 ;  /* 0x0000000f03037224 */ /* 0x000fe200078e0200 */
[----:B------:R-:W-:-:S03]  /*5700*/  I2FP.F32.U32 R0, R20 ;  /* 0x0000001400007245 */ /* 0x000fc60000201000 */
[----:B------:R-:W-:Y:S01]  /*5710*/  IMAD.IADD R3, R5, 0x1, R3 ;  /* 0x0000000105037824 */ /* 0x000fe200078e0203 */
[----:B------:R-:W4:Y:S01]  /*5720*/  LDC R11, c[0x0][0x658] ;  /* 0x00019600ff0b7b82 */ /* 0x000f220000000800 */
[----:B0-----:R-:W-:-:S04]  /*5730*/  ISETP.NE.U32.AND P0, PT, R26, RZ, PT ;  /* 0x000000ff1a00720c */ /* 0x001fc80003f05070 */
[----:B------:R-:W-:-:S03]  /*5740*/  ISETP.NE.AND.EX P0, PT, R27, RZ, PT, P0 ;  /* 0x000000ff1b00720c */ /* 0x000fc60003f05300 */
[----:B------:R-:W0:Y:S01]  /*5750*/  LDC R9, c[0x0][0x144] ;  /* 0x00005100ff097b82 */ /* 0x000e220000000800 */
[-C--:B-1----:R-:W-:Y:S01]  /*5760*/  SHF.R.U64 R10, R4, R6.reuse, R3 ;  /* 0x00000006040a7219 */ /* 0x082fe20000001203 */
[----:B---3--:R-:W-:Y:S01]  /*5770*/  IMAD.MOV R7, RZ, RZ, -R7 ;  /* 0x000000ffff077224 */ /* 0x008fe200078e0a07 */
[----:B------:R-:W-:Y:S01]  /*5780*/  SHF.R.U32.HI R3, RZ, R6, R3 ;  /* 0x00000006ff037219 */ /* 0x000fe20000011603 */
[----:B------:R-:W-:-:S04]  /*5790*/  FMUL R6, R0, UR4 ;  /* 0x0000000400067c20 */ /* 0x000fc80008400000 */
[----:B------:R-:W1:Y:S01]  /*57a0*/  LDC R21, c[0x0][0x148] ;  /* 0x00005200ff157b82 */ /* 0x000e620000000800 */
[----:B------:R3:W0:Y:S01]  /*57b0*/  F2I.U32.TRUNC.NTZ R14, R6 ;  /* 0x00000006000e7305 */ /* 0x000622000020f000 */
[-CC-:B--2---:R-:W-:Y:S02]  /*57c0*/  SHF.R.U64 R13, R10, R8.reuse, R3.reuse ;  /* 0x000000080a0d7219 */ /* 0x184fe40000001203 */
[----:B------:R-:W-:-:S04]  /*57d0*/  SHF.R.U32.HI R0, RZ, R8, R3 ;  /* 0x00000008ff007219 */ /* 0x000fc80000011603 */
[----:B------:R-:W2:Y:S01]  /*57e0*/  LDC R24, c[0x0][0x600] ;  /* 0x00018000ff187b82 */ /* 0x000ea20000000800 */
[-CC-:B----4-:R-:W-:Y:S02]  /*57f0*/  SHF.R.U64 R15, R13, R11.reuse, R0.reuse ;  /* 0x0000000b0d0f7219 */ /* 0x190fe40000001200 */
[----:B------:R-:W-:-:S03]  /*5800*/  SHF.R.U32.HI R5, RZ, R11, R0 ;  /* 0x0000000bff057219 */ /* 0x000fc60000011600 */
[----:B------:R-:W-:Y:S02]  /*5810*/  IMAD.MOV.U32 R4, RZ, RZ, R15 ;  /* 0x000000ffff047224 */ /* 0x000fe400078e000f */
[----:B------:R-:W4:Y:S01]  /*5820*/  LDC R28, c[0x0][0x648] ;  /* 0x00019200ff1c7b82 */ /* 0x000f220000000800 */
[----:B0-----:R-:W-:-:S07]  /*5830*/  IMAD R25, R9, R7, R12 ;  /* 0x0000000709197224 */ /* 0x001fce00078e020c */
[----:B------:R-:W0:Y:S08]  /*5840*/  LDC R29, c[0x0][0x638] ;  /* 0x00018e00ff1d7b82 */ /* 0x000e300000000800 */
[----:B------:R-:W0:Y:S01]  /*5850*/  LDC R30, c[0x0][0x610] ;  /* 0x00018400ff1e7b82 */ /* 0x000e220000000800 */
[----:B-123--:R-:W-:Y:S05]  /*5860*/  @!P0 BRA `(.L_x_166) ;  /* 0x0000000000288947 */ /* 0x00efea0003800000 */
[----:B------:R-:W1:Y:S02]  /*5870*/  LDC R0, c[0x0][0x64c] ;  /* 0x00019300ff007b82 */ /* 0x000e640000000800 */
[----:B-1----:R-:W-:-:S05]  /*5880*/  IADD3 R3, P0, R15, R0, RZ ;  /* 0x000000000f037210 */ /* 0x002fca0007f1e0ff */
        /* <DEDUP_REMOVED lines=8> */
.L_x_166:
[----:B------:R-:W-:Y:S01]  /*5910*/  ISETP.NE.AND P0, PT, R2, 0x1, PT ;  /* 0x000000010200780c */ /* 0x000fe20003f05270 */
[----:B------:R-:W-:Y:S01]  /*5920*/  IMAD.MOV R14, RZ, RZ, -R14 ;  /* 0x000000ffff0e7224 */ /* 0x000fe200078e0a0e */
[----:B----4-:R-:W-:Y:S01]  /*5930*/  SHF.R.U64 R3, R4, R28, R5 ;  /* 0x0000001c04037219 */ /* 0x010fe20000001205 */
[----:B------:R-:W-:Y:S01]  /*5940*/  VIADD R5, R24, 0xffffffff ;  /* 0xffffffff18057836 */ /* 0x000fe20000000000 */
[----:B------:R-:W-:-:S03]  /*5950*/  LOP3.LUT R0, R13, R96, RZ, 0xc0, !PT ;  /* 0x000000600d007212 */ /* 0x000fc600078ec0ff */
[----:B------:R-:W-:Y:S01]  /*5960*/  IMAD.MOV R4, RZ, RZ, -R3 ;  /* 0x000000ffff047224 */ /* 0x000fe200078e0a03 */
[----:B------:R-:W-:Y:S01]  /*5970*/  LOP3.LUT R10, R10, R5, RZ, 0xc0, !PT ;  /* 0x000000050a0a7212 */ /* 0x000fe200078ec0ff */
[----:B------:R-:W-:Y:S02]  /*5980*/  IMAD R0, R93, R3, R0 ;  /* 0x000000035d007224 */ /* 0x000fe400078e0200 */
[----:B0-----:R-:W-:Y:S02]  /*5990*/  IMAD R3, R4, R29, R15 ;  /* 0x0000001d04037224 */ /* 0x001fe400078e020f */
[----:B------:R-:W-:Y:S02]  /*59a0*/  @P0 IMAD R25, R21, R14, R20 ;  /* 0x0000000e15190224 */ /* 0x000fe400078e0214 */
[----:B------:R-:W-:Y:S02]  /*59b0*/  IMAD R5, R3, R24, R10 ;  /* 0x0000001803057224 */ /* 0x000fe400078e020a */
[----:B------:R-:W-:-:S02]  /*59c0*/  IMAD R0, R0, R30, R25 ;  /* 0x0000001e00007224 */ /* 0x000fc400078e0219 */
[----:B------:R-:W-:-:S03]  /*59d0*/  IMAD.MOV.U32 R4, RZ, RZ, 0x1 ;  /* 0x00000001ff047424 */ /* 0x000fc600078e00ff */
[----:B------:R-:W-:Y:S02]  /*59e0*/  SEL R100, R5, R0, !P0 ;  /* 0x0000000005647207 */ /* 0x000fe40004000000 */
[----:B------:R-:W-:Y:S02]  /*59f0*/  PRMT R3, R4, 0x7610, R3 ;  /* 0x0000761004037816 */ /* 0x000fe40000000003 */
[----:B------:R-:W-:-:S07]  /*5a00*/  SEL R0, R0, R5, !P0 ;  /* 0x0000000500007207 */ /* 0x000fce0004000000 */
.L_x_164:
[----:B------:R-:W-:Y:S01]  /*5a10*/  LOP3.LUT P0, RZ, R3, 0xff, RZ, 0xc0, !PT ;  /* 0x000000ff03ff7812 */ /* 0x000fe2000780c0ff */
[----:B------:R-:W-:-:S12]  /*5a20*/  IMAD.MOV.U32 R99, RZ, RZ, R0 ;  /* 0x000000ffff637224 */ /* 0x000fd800078e0000 */
[----:B------:R-:W-:Y:S05]  /*5a30*/  @P0 BRA `(.L_x_167) ;  /* 0xffffffbc00480947 */ /* 0x000fea000383ffff */
[----:B------:R-:W-:Y:S05]  /*5a40*/  EXIT ;  /* 0x000000000000794d */ /* 0x000fea0003800000 */
.L_x_8:
        /* <DEDUP_REMOVED lines=26> */
.L_x_169:
[----:B------:R-:W0:Y:S01]  /*5bf0*/  LDC.64 R32, c[0x0][0x640] ;  /* 0x00019000ff207b82 */ /* 0x000e220000000a00 */
[-CC-:B------:R-:W-:Y:S01]  /*5c00*/  SHF.R.U64 R22, R14, R8.reuse, R15.reuse ;  /* 0x000000080e167219 */ /* 0x180fe2000000120f */
[----:B------:R-:W-:Y:S01]  /*5c10*/  IMAD.MOV.U32 R25, RZ, RZ, 0x1 ;  /* 0x00000001ff197424 */ /* 0x000fe200078e00ff */
[----:B------:R-:W-:Y:S02]  /*5c20*/  SHF.R.U32.HI R7, RZ, R8, R15 ;  /* 0x00000008ff077219 */ /* 0x000fe4000001160f */
[----:B------:R-:W-:-:S03]  /*5c30*/  IADD3 R13, P0, RZ, -R22, RZ ;  /* 0x80000016ff0d7210 */ /* 0x000fc60007f1e0ff */
[----:B------:R-:W1:Y:S02]  /*5c40*/  LDC R12, c[0x0][0x618] ;  /* 0x00018600ff0c7b82 */ /* 0x000e640000000800 */
[----:B------:R-:W-:Y:S02]  /*5c50*/  IMAD.X R7, RZ, RZ, ~R7, P0 ;  /* 0x000000ffff077224 */ /* 0x000fe400000e0e07 */
[----:B------:R-:W-:-:S04]  /*5c60*/  IMAD.WIDE.U32 R10, R13, R26, R16 ;  /* 0x0000001a0d0a7225 */ /* 0x000fc800078e0010 */
[----:B------:R-:W2:Y:S01]  /*5c70*/  LDC R14, c[0x0][0x608] ;  /* 0x00018200ff0e7b82 */ /* 0x000ea20000000800 */
[----:B------:R-:W-:-:S04]  /*5c80*/  IMAD R8, R7, R26, RZ ;  /* 0x0000001a07087224 */ /* 0x000fc800078e02ff */
[----:B------:R-:W-:-:S03]  /*5c90*/  IMAD R7, R13, R27, R8 ;  /* 0x0000001b0d077224 */ /* 0x000fc600078e0208 */
[----:B------:R-:W3:Y:S01]  /*5ca0*/  LDC R30, c[0x0][0x658] ;  /* 0x00019600ff1e7b82 */ /* 0x000ee20000000800 */
[----:B------:R-:W-:Y:S01]  /*5cb0*/  IMAD.IADD R7, R11, 0x1, R7 ;  /* 0x000000010b077824 */ /* 0x000fe200078e0207 */
[----:B0-----:R-:W-:Y:S01]  /*5cc0*/  ISETP.NE.U32.AND P0, PT, R32, RZ, PT ;  /* 0x000000ff2000720c */ /* 0x001fe20003f05070 */
[----:B------:R-:W-:-:S03]  /*5cd0*/  IMAD.MOV.U32 R11, RZ, RZ, -0x1 ;  /* 0xffffffffff0b7424 */ /* 0x000fc600078e00ff */
        /* <DEDUP_REMOVED lines=8> */
[-C--:B---3--:R-:W-:Y:S02]  /*5d60*/  SHF.L.U32 R10, R11, R30.reuse, RZ ;  /* 0x0000001e0b0a7219 */ /* 0x088fe400000006ff */
[--C-:B------:R-:W-:Y:S02]  /*5d70*/  SHF.R.U64 R28, R26, R30, R7.reuse ;  /* 0x0000001e1a1c7219 */ /* 0x100fe40000001207 */
[----:B------:R-:W-:Y:S02]  /*5d80*/  LOP3.LUT R27, RZ, R10, RZ, 0x33, !PT ;  /* 0x0000000aff1b7212 */ /* 0x000fe400078e33ff */
[----:B------:R-:W-:Y:S01]  /*5d90*/  SHF.R.U32.HI R11, RZ, R30, R7 ;  /* 0x0000001eff0b7219 */ /* 0x000fe20000011607 */
[----:B------:R-:W3:Y:S01]  /*5da0*/  LDC R29, c[0x0][0x610] ;  /* 0x00018400ff1d7b82 */ /* 0x000ee20000000800 */
[----:B------:R-:W-:Y:S01]  /*5db0*/  IMAD.MOV.U32 R10, RZ, RZ, R28 ;  /* 0x000000ffff0a7224 */ /* 0x000fe200078e001c */
[----:B------:R-:W-:Y:S06]  /*5dc0*/  @!P0 BRA `(.L_x_170) ;  /* 0x0000000000288947 */ /* 0x000fec0003800000 */
        /* <DEDUP_REMOVED lines=10> */
.L_x_170:
[----:B------:R-:W-:Y:S02]  /*5e70*/  ISETP.NE.AND P0, PT, R2, 0x1, PT ;  /* 0x000000010200780c */ /* 0x000fe40003f05270 */
[----:B-1----:R-:W-:Y:S01]  /*5e80*/  SHF.R.U64 R8, R10, R8, R11 ;  /* 0x000000080a087219 */ /* 0x002fe2000000120b */
[----:B0-----:R-:W-:Y:S01]  /*5e90*/  VIADD R11, R21, 0xffffffff ;  /* 0xffffffff150b7836 */ /* 0x001fe20000000000 */
[----:B------:R-:W-:Y:S02]  /*5ea0*/  SHF.L.U32 R25, R25, R30, RZ ;  /* 0x0000001e19197219 */ /* 0x000fe400000006ff */
[----:B------:R-:W-:Y:S01]  /*5eb0*/  LOP3.LUT R5, R26, R27, RZ, 0xc0, !PT ;  /* 0x0000001b1a057212 */ /* 0x000fe200078ec0ff */
[----:B------:R-:W-:-:S04]  /*5ec0*/  IMAD.MOV R7, RZ, RZ, -R8 ;  /* 0x000000ffff077224 */ /* 0x000fc800078e0a08 */
[----:B------:R-:W-:Y:S02]  /*5ed0*/  IMAD R5, R25, R8, R5 ;  /* 0x0000000819057224 */ /* 0x000fe400078e0205 */
[----:B------:R-:W-:Y:S01]  /*5ee0*/  @P0 IMAD R6, R9, R24, R4 ;  /* 0x0000001809060224 */ /* 0x000fe200078e0204 */
[----:B------:R-:W-:Y:S01]  /*5ef0*/  LOP3.LUT R9, R20, R11, RZ, 0xc0, !PT ;  /* 0x0000000b14097212 */ /* 0x000fe200078ec0ff */
[----:B--2---:R-:W-:Y:S02]  /*5f00*/  IMAD R4, R7, R23, R28 ;  /* 0x0000001707047224 */ /* 0x004fe400078e021c */
[----:B---3--:R-:W-:Y:S02]  /*5f10*/  IMAD R6, R5, R29, R6 ;  /* 0x0000001d05067224 */ /* 0x008fe400078e0206 */
[----:B------:R-:W-:Y:S02]  /*5f20*/  IMAD R5, R4, R21, R9 ;  /* 0x0000001504057224 */ /* 0x000fe400078e0209 */
[----:B------:R-:W-:-:S02]  /*5f30*/  IMAD.MOV.U32 R8, RZ, RZ, 0x1 ;  /* 0x00000001ff087424 */ /* 0x000fc400078e00ff */
[----:B------:R-:W-:Y:S01]  /*5f40*/  IMAD.MOV.U32 R7, RZ, RZ, R22 ;  /* 0x000000ffff077224 */ /* 0x000fe200078e0016 */
[----:B------:R-:W-:Y:S02]  /*5f50*/  SEL R21, R5, R6, !P0 ;  /* 0x0000000605157207 */ /* 0x000fe40004000000 */
[----:B------:R-:W-:-:S07]  /*5f60*/  SEL R20, R6, R5, !P0 ;  /* 0x0000000506147207 */ /* 0x000fce0004000000 */
.L_x_168:
[----:B------:R-:W-:-:S08]  /*5f70*/  NOP ;  /* 0x0000000000007918 */ /* 0x000fd00000000000 */
[----:B------:R-:W0:-:S00]  /*5f80*/  USETMAXREG.DEALLOC.CTAPOOL 0x28 ;  /* 0x00000028000079c8 */ /* 0x000e0000080e0500 */
[----:B0-----:R-:W-:-:S13]  /*5f90*/  ISETP.NE.AND P0, PT, R3, RZ, PT ;  /* 0x000000ff0300720c */ /* 0x001fda0003f05270 */
[----:B------:R-:W-:Y:S05]  /*5fa0*/  @P0 EXIT ;  /* 0x000000000000094d */ /* 0x000fea0003800000 */
[----:B------:R-:W-:Y:S01]  /*5fb0*/  LOP3.LUT P0, RZ, R8, 0xff, RZ, 0xc0, !PT ;  /* 0x000000ff08ff7812 */ /* 0x000fe2000780c0ff */
[----:B------:R-:W-:Y:S02]  /*5fc0*/  IMAD.MOV.U32 R3, RZ, RZ, 0x1 ;  /* 0x00000001ff037424 */ /* 0x000fe400078e00ff */
[----:B------:R-:W-:-:S10]  /*5fd0*/  IMAD.MOV.U32 R8, RZ, RZ, RZ ;  /* 0x000000ffff087224 */ /* 0x000fd400078e00ff */
[----:B------:R-:W-:Y:S05]  /*5fe0*/  @!P0 BRA `(.L_x_171) ;  /* 0x0000000c002c8947 */ /* 0x000fea0003800000 */
[----:B------:R-:W0:Y:S01]  /*5ff0*/  LDC R3, c[0x0][0x28c] ;  /* 0x0000a300ff037b82 */ /* 0x000e220000000800 */
[----:B------:R-:W1:Y:S01]  /*6000*/  S2R R12, SR_CgaCtaId ;  /* 0x00000000000c7919 */ /* 0x000e620000008800 */
[----:B------:R-:W-:Y:S01]  /*6010*/  ULDC UR5, c[0x0][0x658] ;  /* 0x0001960000057ab9 */ /* 0x000fe20000000800 */
[----:B------:R-:W-:Y:S01]  /*6020*/  UMOV UR6, 0xffffffff ;  /* 0xffffffff00067882 */ /* 0x000fe20000000000 */
[----:B------:R-:W-:Y:S01]  /*6030*/  BSSY B0, `(.L_x_171) ;  /* 0x00000c6000007945 */ /* 0x000fe20003800000 */
[----:B------:R-:W-:Y:S01]  /*6040*/  USHF.L.U32 UR6, UR6, UR5, URZ ;  /* 0x0000000506067299 */ /* 0x000fe2000800063f */
[----:B------:R-:W-:Y:S01]  /*6050*/  IMAD.MOV.U32 R10, RZ, RZ, 0x1 ;  /* 0x00000001ff0a7424 */ /* 0x000fe200078e00ff */
[----:B------:R-:W-:Y:S01]  /*6060*/  LOP3.LUT R9, R18, 0x2, RZ, 0xfc, !PT ;  /* 0x0000000212097812 */ /* 0x000fe200078efcff */
[----:B------:R-:W-:Y:S01]  /*6070*/  IMAD.MOV.U32 R8, RZ, RZ, RZ ;  /* 0x000000ffff087224 */ /* 0x000fe200078e00ff */
[----:B------:R-:W-:Y:S01]  /*6080*/  ULDC UR4, c[0x0][0x600] ;  /* 0x0001800000047ab9 */ /* 0x000fe20000000800 */
[----:B------:R-:W-:Y:S01]  /*6090*/  UMOV UR7, 0x1 ;  /* 0x0000000100077882 */ /* 0x000fe20000000000 */
[----:B------:R-:W-:-:S02]  /*60a0*/  UIADD3 UR15, UR4, -0x1, URZ ;  /* 0xffffffff040f7890 */ /* 0x000fc4000fffe03f */
[----:B------:R-:W-:Y:S02]  /*60b0*/  USHF.L.U32 UR17, UR7, UR5, URZ ;  /* 0x0000000507117299 */ /* 0x000fe4000800063f */
[----:B------:R-:W-:Y:S01]  /*60c0*/  ULOP3.LUT UR16, URZ, UR6, URZ, 0x33, !UPT ;  /* 0x000000063f107292 */ /* 0x000fe2000f8e333f */
[----:B------:R-:W-:Y:S01]  /*60d0*/  ULDC.64 UR20, c[0x0][0x198] ;  /* 0x0000660000147ab9 */ /* 0x000fe20000000a00 */
[----:B0-----:R-:W-:-:S05]  /*60e0*/  VIADD R3, R3, 0x1f ;  /* 0x0000001f03037836 */ /* 0x001fca0000000000 */
[----:B------:R-:W-:-:S04]  /*60f0*/  SHF.R.S32.HI R4, RZ, 0x1f, R3 ;  /* 0x0000001fff047819 */ /* 0x000fc80000011403 */
[----:B------:R-:W-:Y:S01]  /*6100*/  LEA.HI R11, R4, R3, RZ, 0x5 ;  /* 0x00000003040b7211 */ /* 0x000fe200078f28ff */
[C---:B-1----:R-:W-:Y:S02]  /*6110*/  IMAD.SHL.U32 R4, R12.reuse, 0x800, RZ ;  /* 0x000008000c047824 */ /* 0x042fe400078e00ff */
[----:B------:R-:W-:Y:S01]  /*6120*/  IMAD.SHL.U32 R12, R12, 0x40, RZ ;  /* 0x000000400c0c7824 */ /* 0x000fe200078e00ff */
[----:B------:R-:W-:Y:S01]  /*6130*/  SHF.R.S32.HI R11, RZ, 0x5, R11 ;  /* 0x00000005ff0b7819 */ /* 0x000fe2000001140b */
[----:B------:R-:W-:Y:S01]  /*6140*/  IMAD.MOV.U32 R3, RZ, RZ, 0x1 ;  /* 0x00000001ff037424 */ /* 0x000fe200078e00ff */
[----:B------:R-:W-:Y:S02]  /*6150*/  LOP3.LUT R4, R4, 0x800, RZ, 0xc0, !PT ;  /* 0x0000080004047812 */ /* 0x000fe400078ec0ff */
[----:B------:R-:W-:Y:S01]  /*6160*/  LOP3.LUT R12, R12, 0x40, RZ, 0xc0, !PT ;  /* 0x000000400c0c7812 */ /* 0x000fe200078ec0ff */
[----:B------:R-:W-:Y:S01]  /*6170*/  VIADD R19, R11, 0x1 ;  /* 0x000000010b137836 */ /* 0x000fe20000000000 */
[----:B------:R-:W-:-:S07]  /*6180*/  LOP3.LUT R13, R4, 0x1c280, RZ, 0xfc, !PT ;  /* 0x0001c280040d7812 */ /* 0x000fce00078efcff */
.L_x_182:
[----:B------:R-:W-:-:S03]  /*6190*/  UMOV UR4, 0xffffffff ;  /* 0xffffffff00047882 */ /* 0x000fc60000000000 */
[----:B------:R-:W-:Y:S05]  /*61a0*/  BRA.DIV UR4, `(.L_x_172) ;  /* 0x0000001e04047947 */ /* 0x000fea000b800000 */
[----:B------:R-:W-:-:S13]  /*61b0*/  ELECT P6, URZ, PT ;  /* 0x00000000003f782f */ /* 0x000fda00038c0000 */
.L_x_217:
[----:B------:R-:W0:Y:S01]  /*61c0*/  LDC R4, c[0x0][0x28c] ;  /* 0x0000a300ff047b82 */ /* 0x000e220000000800 */
[----:B------:R-:W-:Y:S01]  /*61d0*/  BSSY B1, `(.L_x_173) ;  /* 0x0000038000017945 */ /* 0x000fe20003800000 */
[----:B0-----:R-:W-:-:S13]  /*61e0*/  ISETP.LT.OR P6, PT, R4, 0x1, !P6 ;  /* 0x000000010400780c */ /* 0x001fda00077c1670 */
[----:B------:R-:W-:Y:S05]  /*61f0*/  @P6 BRA `(.L_x_174) ;  /* 0x0000000000d46947 */ /* 0x000fea0003800000 */
[----:B------:R-:W-:Y:S02]  /*6200*/  IMAD R21, R21, 0x80, R12 ;  /* 0x0000008015157824 */ /* 0x000fe400078e020c */
[----:B------:R-:W-:Y:S02]  /*6210*/  IMAD.SHL.U32 R20, R20, 0x80, RZ ;  /* 0x0000008014147824 */ /* 0x000fe400078e00ff */
[----:B------:R-:W-:Y:S02]  /*6220*/  IMAD.MOV.U32 R22, RZ, RZ, RZ ;  /* 0x000000ffff167224 */ /* 0x000fe400078e00ff */
[----:B------:R-:W-:Y:S02]  /*6230*/  IMAD.MOV.U32 R4, RZ, RZ, R19 ;  /* 0x000000ffff047224 */ /* 0x000fe400078e0013 */
[----:B------:R-:W-:Y:S02]  /*6240*/  IMAD.MOV.U32 R5, RZ, RZ, R3 ;  /* 0x000000ffff057224 */ /* 0x000fe400078e0003 */
[----:B------:R-:W-:-:S07]  /*6250*/  IMAD.MOV.U32 R6, RZ, RZ, R8 ;  /* 0x000000ffff067224 */ /* 0x000fce00078e0008 */
.L_x_177:
[----:B------:R-:W0:Y:S01]  /*6260*/  S2R R15, SR_CgaCtaId ;  /* 0x00000000000f7919 */ /* 0x000e220000008800 */
[----:B------:R-:W-:Y:S02]  /*6270*/  MOV R14, 0x400 ;  /* 0x00000400000e7802 */ /* 0x000fe40000000f00 */
[----:B------:R-:W-:Y:S02]  /*6280*/  ISETP.NE.AND P1, PT, R0, RZ, PT ;  /* 0x000000ff0000720c */ /* 0x000fe40003f25270 */
[----:B0-----:R-:W-:Y:S02]  /*6290*/  LEA R25, R15, R14, 0x18 ;  /* 0x0000000e0f197211 */ /* 0x001fe400078ec0ff */
[----:B------:R-:W-:-:S09]  /*62a0*/  SHF.L.U32 R14, R5, 0x1f, RZ ;  /* 0x0000001f050e7819 */ /* 0x000fd200000006ff */
[----:B------:R-:W0:Y:S01]  /*62b0*/  @!P1 LDC R15, c[0x0][0x500] ;  /* 0x00014000ff0f9b82 */ /* 0x000e220000000800 */
[----:B------:R-:W-:-:S04]  /*62c0*/  IMAD R23, R6, 0x8, R25 ;  /* 0x0000000806177824 */ /* 0x000fc800078e0219 */
[----:B------:R-:W1:Y:S02]  /*62d0*/  SYNCS.PHASECHK.TRANS64.TRYWAIT P0, [R23+URZ+0xe0], R14 ;  /* 0x0000e00e170075a7 */ /* 0x000e64000800017f */
[----:B-1----:R-:W-:Y:S05]  /*62e0*/  @!P0 BRA `(.L_x_175) ;  /* 0x0000001800d48947 */ /* 0x002fea0003800000 */
.L_x_218:
[----:B-1----:R-:W-:Y:S01]  /*62f0*/  PRMT R14, R9, 0x9910, RZ ;  /* 0x00009910090e7816 */ /* 0x002fe200000000ff */
[----:B0-----:R0:W-:Y:S03]  /*6300*/  @!P1 SYNCS.ARRIVE.TRANS64 RZ, [R23+URZ], R15 ;  /* 0x0000000f17ff99a7 */ /* 0x0011e6000800003f */
[----:B------:R-:W-:-:S13]  /*6310*/  ISETP.NE.AND P0, PT, R14, 0x2, PT ;  /* 0x000000020e00780c */ /* 0x000fda0003f05270 */
[----:B0-----:R-:W-:Y:S05]  /*6320*/  @P0 BRA `(.L_x_176) ;  /* 0x0000000000040947 */ /* 0x001fea0003800000 */
[----:B------:R-:W-:Y:S01]  /*6330*/  BPT.TRAP 0x1 ;  /* 0x000000040000795c */ /* 0x000fe20000300000 */
.L_x_176:
[----:B------:R-:W-:Y:S01]  /*6340*/  R2UR UR13, R25 ;  /* 0x00000000190d72ca */ /* 0x000fe200000e0000 */
[C---:B------:R-:W-:Y:S01]  /*6350*/  IMAD R25, R6.reuse, 0x1000, R25 ;  /* 0x0000100006197824 */ /* 0x040fe200078e0219 */
[----:B------:R-:W-:Y:S01]  /*6360*/  R2UR UR9, R23 ;  /* 0x00000000170972ca */ /* 0x000fe200000e0000 */
[----:B------:R-:W-:Y:S01]  /*6370*/  IMAD R14, R6, 0x1000, R13 ;  /* 0x00001000060e7824 */ /* 0x000fe200078e020d */
[----:B------:R-:W-:Y:S01]  /*6380*/  UIADD3 UR4, UP0, UR20, 0xf0, URZ ;  /* 0x000000f014047890 */ /* 0x000fe2000ff1e03f */
[----:B------:R-:W-:Y:S01]  /*6390*/  VIADD R4, R4, 0xffffffff ;  /* 0xffffffff04047836 */ /* 0x000fe20000000000 */
[----:B------:R-:W-:Y:S01]  /*63a0*/  R2UR UR5, R25 ;  /* 0x00000000190572ca */ /* 0x000fe200000e0000 */
[----:B------:R-:W-:Y:S01]  /*63b0*/  UIADD3 UR22, UP1, UR20, 0x1f0, URZ ;  /* 0x000001f014167890 */ /* 0x000fe2000ff3e03f */
[----:B------:R-:W-:Y:S01]  /*63c0*/  R2UR UR8, R14 ;  /* 0x000000000e0872ca */ /* 0x000fe200000e0000 */
[----:B------:R-:W-:Y:S01]  /*63d0*/  VIADD R6, R6, 0x1 ;  /* 0x0000000106067836 */ /* 0x000fe20000000000 */
[----:B------:R-:W-:Y:S01]  /*63e0*/  R2UR UR11, R20 ;  /* 0x00000000140b72ca */ /* 0x000fe200000e0000 */
[----:B------:R-:W-:Y:S01]  /*63f0*/  UIADD3.X UR23, URZ, UR21, URZ, UP1, !UPT ;  /* 0x000000153f177290 */ /* 0x000fe20008ffe43f */
[----:B------:R-:W-:Y:S01]  /*6400*/  R2UR UR10, R22 ;  /* 0x00000000160a72ca */ /* 0x000fe200000e0000 */
[----:B------:R-:W-:Y:S01]  /*6410*/  UMOV UR6, 0x0 ;  /* 0x0000000000067882 */ /* 0x000fe20000000000 */
[----:B------:R-:W-:Y:S01]  /*6420*/  R2UR UR12, R7 ;  /* 0x00000000070c72ca */ /* 0x000fe200000e0000 */
[----:B------:R-:W-:Y:S01]  /*6430*/  UMOV UR7, 0x10000000 ;  /* 0x1000000000077882 */ /* 0x000fe20000000000 */
[----:B------:R-:W-:Y:S01]  /*6440*/  R2UR UR18, R21 ;  /* 0x00000000151272ca */ /* 0x000fe200000e0000 */
[----:B------:R-:W-:Y:S01]  /*6450*/  UMOV UR19, 0x30000 ;  /* 0x0003000000137882 */ /* 0x000fe20000000000 */
[----:B------:R-:W-:Y:S01]  /*6460*/  ISETP.GT.AND P1, PT, R4, 0x1, PT ;  /* 0x000000010400780c */ /* 0x000fe20003f24270 */
[----:B------:R-:W-:Y:S01]  /*6470*/  UIADD3 UR14, UR5, 0x280, URZ ;  /* 0x00000280050e7890 */ /* 0x000fe2000fffe03f */
[----:B------:R-:W-:Y:S01]  /*6480*/  ISETP.NE.AND P0, PT, R6, 0x1c, PT ;  /* 0x0000001c0600780c */ /* 0x000fe20003f05270 */
[----:B------:R-:W-:Y:S01]  /*6490*/  UIADD3.X UR5, URZ, UR21, URZ, UP0, !UPT ;  /* 0x000000153f057290 */ /* 0x000fe200087fe43f */
[----:B------:R-:W-:Y:S01]  /*64a0*/  VIADD R22, R22, 0x20 ;  /* 0x0000002016167836 */ /* 0x000fe20000000000 */
[----:B------:R-:W-:Y:S01]  /*64b0*/  UIADD3 UR13, UR13, UR8, URZ ;  /* 0x000000080d0d7290 */ /* 0x000fe2000fffe03f */
[----:B------:R-:W-:-:S02]  /*64c0*/  SEL R14, RZ, 0x1, P0 ;  /* 0x00000001ff0e7807 */ /* 0x000fc40000000000 */
[----:B------:R-:W-:Y:S01]  /*64d0*/  UMOV UR8, UR14 ;  /* 0x0000000e00087c82 */ /* 0x000fe20008000000 */
[----:B------:R-:W-:Y:S02]  /*64e0*/  SEL R6, R6, RZ, P0 ;  /* 0x000000ff06067207 */ /* 0x000fe40000000000 */
[----:B------:R-:W-:Y:S01]  /*64f0*/  LOP3.LUT R5, R5, R14, RZ, 0x3c, !PT ;  /* 0x0000000e05057212 */ /* 0x000fe200078e3cff */
[----:B------:R0:W-:Y:S02]  /*6500*/  UTMALDG.3D [UR8], [UR4], desc[UR6] ;  /* 0x00000608040075b4 */ /* 0x0001e40008011000 */
[----:B0-----:R-:W-:Y:S01]  /*6510*/  UMOV UR11, UR18 ;  /* 0x00000012000b7c82 */ /* 0x001fe20008000000 */
[----:B------:R-:W-:Y:S02]  /*6520*/  UMOV UR8, UR13 ;  /* 0x0000000d00087c82 */ /* 0x000fe40008000000 */
[----:B------:R0:W-:Y:S02]  /*6530*/  UTMALDG.3D.MULTICAST [UR8], [UR22], UR19, desc[UR6] ;  /* 0x00000608160073b4 */ /* 0x0001e40008011813 */
[----:B0-----:R-:W-:Y:S05]  /*6540*/  @P1 BRA `(.L_x_177) ;  /* 0xfffffffc00441947 */ /* 0x001fea000383ffff */
.L_x_174:
[----:B------:R-:W-:Y:S05]  /*6550*/  BSYNC B1 ;  /* 0x0000000000017941 */ /* 0x000fea0003800000 */
.L_x_173:
[----:B------:R-:W-:Y:S01]  /*6560*/  LOP3.LUT P2, RZ, R10, 0xff, RZ, 0xc0, !PT ;  /* 0x000000ff0aff7812 */ /* 0x000fe2000784c0ff */
[C---:B------:R-:W-:Y:S01]  /*6570*/  IMAD.IADD R7, R11.reuse, 0x1, R8 ;  /* 0x000000010b077824 */ /* 0x040fe200078e0208 */
[----:B------:R-:W-:Y:S01]  /*6580*/  ULDC.64 UR4, c[0x0][0x650] ;  /* 0x0001940000047ab9 */ /* 0x000fe20000000a00 */
[----:B------:R-:W-:Y:S01]  /*6590*/  ISETP.GE.U32.AND P1, PT, R11, 0x1c, PT ;  /* 0x0000001c0b00780c */ /* 0x000fe20003f26070 */
[----:B------:R-:W-:Y:S01]  /*65a0*/  BSSY B1, `(.L_x_178) ;  /* 0x000006c000017945 */ /* 0x000fe20003800000 */
[----:B------:R-:W-:Y:S01]  /*65b0*/  IMAD.MOV.U32 R20, RZ, RZ, -0x1 ;  /* 0xffffffffff147424 */ /* 0x000fe200078e00ff */
[----:B------:R-:W-:Y:S01]  /*65c0*/  ISETP.GT.U32.AND P0, PT, R7, 0x1b, PT ;  /* 0x0000001b0700780c */ /* 0x000fe20003f04070 */
[----:B------:R-:W-:Y:S01]  /*65d0*/  IMAD.MOV.U32 R21, RZ, RZ, -0x1 ;  /* 0xffffffffff157424 */ /* 0x000fe200078e00ff */
[----:B------:R-:W-:Y:S02]  /*65e0*/  PRMT R10, RZ, 0x7610, R10 ;  /* 0x00007610ff0a7816 */ /* 0x000fe4000000000a */
[----:B------:R-:W-:-:S03]  /*65f0*/  ISETP.LT.U32.AND P0, PT, R11, 0x1c, P0 ;  /* 0x0000001c0b00780c */ /* 0x000fc60000701070 */
[----:B------:R-:W0:Y:S01]  /*6600*/  @P2 S2R R5, SR_CgaCtaId ;  /* 0x0000000000052919 */ /* 0x000e220000008800 */
[----:B------:R-:W-:Y:S02]  /*6610*/  @P2 MOV R4, 0x400 ;  /* 0x0000040000042802 */ /* 0x000fe40000000f00 */
[----:B------:R-:W-:-:S04]  /*6620*/  SEL R6, RZ, 0x1, !P0 ;  /* 0x00000001ff067807 */ /* 0x000fc80004000000 */
[----:B------:R-:W-:Y:S02]  /*6630*/  LOP3.LUT R3, R3, R6, RZ, 0x3c, !PT ;  /* 0x0000000603037212 */ /* 0x000fe400078e3cff */
[----:B0-----:R-:W-:-:S04]  /*6640*/  @P2 LEA R4, R5, R4, 0x18 ;  /* 0x0000000405042211 */ /* 0x001fc800078ec0ff */
[----:B------:R0:W-:Y:S01]  /*6650*/  @P2 SYNCS.ARRIVE.TRANS64.A1T0 RZ, [R4+URZ+0x1d8], RZ ;  /* 0x0001d8ff04ff29a7 */ /* 0x0001e2000810003f */
[----:B------:R-:W-:-:S04]  /*6660*/  IADD3 R16, P2, R16, UR36, RZ ;  /* 0x0000002410107c10 */ /* 0x000fc8000ff5e0ff */
[----:B------:R-:W-:Y:S02]  /*6670*/  IADD3.X R17, R17, UR42, RZ, P2, !PT ;  /* 0x0000002a11117c10 */ /* 0x000fe400097fe4ff */
[----:B------:R-:W-:Y:S02]  /*6680*/  ISETP.GE.U32.AND P0, PT, R16, UR4, PT ;  /* 0x0000000410007c0c */ /* 0x000fe4000bf06070 */
[----:B0-----:R-:W-:Y:S02]  /*6690*/  SHF.R.U32.HI R4, RZ, 0x2, R7 ;  /* 0x00000002ff047819 */ /* 0x001fe40000011607 */
[----:B------:R-:W-:-:S03]  /*66a0*/  ISETP.GE.U32.AND.EX P0, PT, R17, UR5, PT, P0 ;  /* 0x0000000511007c0c */ /* 0x000fc6000bf06100 */
[----:B------:R-:W-:-:S04]  /*66b0*/  IMAD.WIDE.U32 R4, R4, 0x24924925, RZ ;  /* 0x2492492504047825 */ /* 0x000fc800078e00ff */
[----:B------:R-:W-:Y:S01]  /*66c0*/  IMAD R8, R5, -0x1c, R7 ;  /* 0xffffffe405087824 */ /* 0x000fe200078e0207 */
[----:B------:R-:W-:Y:S01]  /*66d0*/  @P1 LOP3.LUT R3, R3, 0x1, R5, 0x78, !PT ;  /* 0x0000000103031812 */ /* 0x000fe200078e7805 */
[----:B------:R-:W-:Y:S01]  /*66e0*/  IMAD.MOV.U32 R7, RZ, RZ, -0x1 ;  /* 0xffffffffff077424 */ /* 0x000fe200078e00ff */
[----:B------:R-:W-:-:S03]  /*66f0*/  PRMT R4, RZ, 0x7610, R4 ;  /* 0x00007610ff047816 */ /* 0x000fc60000000004 */
[----:B------:R-:W-:Y:S05]  /*6700*/  @P0 BRA `(.L_x_179) ;  /* 0x0000000400540947 */ /* 0x000fea0003800000 */
[----:B------:R-:W0:Y:S01]  /*6710*/  S2R R15, SR_CTAID.X ;  /* 0x00000000000f7919 */ /* 0x000e220000002500 */
[----:B------:R-:W-:Y:S01]  /*6720*/  ULDC.64 UR4, c[0x0][0x628] ;  /* 0x00018a0000047ab9 */ /* 0x000fe20000000a00 */
[----:B------:R-:W-:Y:S01]  /*6730*/  ULDC UR7, c[0x0][0x630] ;  /* 0x00018c0000077ab9 */ /* 0x000fe20000000800 */
[----:B------:R-:W-:Y:S01]  /*6740*/  ISETP.NE.U32.AND P0, PT, RZ, UR4, PT ;  /* 0x00000004ff007c0c */ /* 0x000fe2000bf05070 */
[----:B------:R-:W1:Y:S01]  /*6750*/  S2R R20, SR_CTAID.Y ;  /* 0x0000000000147919 */ /* 0x000e620000002600 */
[----:B------:R-:W-:Y:S01]  /*6760*/  ULDC UR8, c[0x0][0x150] ;  /* 0x0000540000087ab9 */ /* 0x000fe20000000800 */
[----:B------:R-:W-:Y:S01]  /*6770*/  IMAD.MOV.U32 R4, RZ, RZ, R16 ;  /* 0x000000ffff047224 */ /* 0x000fe200078e0010 */
[----:B------:R-:W-:Y:S01]  /*6780*/  ISETP.NE.AND.EX P0, PT, RZ, UR5, PT, P0 ;  /* 0x00000005ff007c0c */ /* 0x000fe2000bf05300 */
[----:B------:R-:W-:Y:S01]  /*6790*/  IMAD.MOV.U32 R5, RZ, RZ, R17 ;  /* 0x000000ffff057224 */ /* 0x000fe200078e0011 */
[----:B0-----:R-:W-:-:S11]  /*67a0*/  I2FP.F32.U32 R22, R15 ;  /* 0x0000000f00167245 */ /* 0x001fd60000201000 */
[----:B------:R-:W-:Y:S05]  /*67b0*/  @!P0 BRA `(.L_x_180) ;  /* 0x0000000000288947 */ /* 0x000fea0003800000 */
[----:B------:R-:W-:Y:S02]  /*67c0*/  ULDC UR6, c[0x0][0x634] ;  /* 0x00018d0000067ab9 */ /* 0x000fe40000000800 */
[----:B------:R-:W-:-:S05]  /*67d0*/  IADD3 R5, P0, R16, UR6, RZ ;  /* 0x0000000610057c10 */ /* 0x000fca000ff1e0ff */
[----:B------:R-:W-:-:S04]  /*67e0*/  IMAD.X R21, RZ, RZ, R17, P0 ;  /* 0x000000ffff157224 */ /* 0x000fc800000e0611 */
[----:B------:R-:W-:-:S04]  /*67f0*/  IMAD.WIDE.U32 R6, R21, UR4, RZ ;  /* 0x0000000415067c25 */ /* 0x000fc8000f8e00ff */
[----:B------:R-:W-:-:S04]  /*6800*/  IMAD.WIDE.U32 R6, P0, R5, UR5, R6 ;  /* 0x0000000505067c25 */ /* 0x000fc8000f800006 */
[----:B------:R-:W-:-:S04]  /*6810*/  IMAD.WIDE.U32 R4, R5, UR4, RZ ;  /* 0x0000000405047c25 */ /* 0x000fc8000f8e00ff */
[----:B------:R-:W-:Y:S01]  /*6820*/  IMAD.MOV.U32 R4, RZ, RZ, R7 ;  /* 0x000000ffff047224 */ /* 0x000fe200078e0007 */
[----:B------:R-:W-:Y:S01]  /*6830*/  IADD3 RZ, P1, R5, R6, RZ ;  /* 0x0000000605ff7210 */ /* 0x000fe20007f3e0ff */
[----:B------:R-:W-:-:S04]  /*6840*/  IMAD.X R5, RZ, RZ, RZ, P0 ;  /* 0x000000ffff057224 */ /* 0x000fc800000e06ff */
[----:B------:R-:W-:-:S08]  /*6850*/  IMAD.WIDE.U32.X R4, R21, UR5, R4, P1 ;  /* 0x0000000515047c25 */ /* 0x000fd000088e0404 */
.L_x_180:
[--C-:B------:R-:W-:Y:S01]  /*6860*/  SHF.R.U64 R14, R4, UR7, R5.reuse ;  /* 0x00000007040e7c19 */ /* 0x100fe20008001205 */
[----:B------:R-:W-:Y:S01]  /*6870*/  FMUL R22, R22, UR8 ;  /* 0x0000000816167c20 */ /* 0x000fe20008400000 */
[----:B------:R-:W-:Y:S01]  /*6880*/  SHF.R.U32.HI R4, RZ, UR7, R5 ;  /* 0x00000007ff047c19 */ /* 0x000fe20008011605 */
[----:B------:R-:W0:Y:S01]  /*6890*/  LDC R6, c[0x0][0x144] ;  /* 0x00005100ff067b82 */ /* 0x000e220000000800 */
[----:B------:R-:W-:Y:S01]  /*68a0*/  IADD3 R5, P0, RZ, -R14, RZ ;  /* 0x8000000eff057210 */ /* 0x000fe20007f1e0ff */
[----:B------:R-:W-:Y:S01]  /*68b0*/  ULDC UR6, c[0x0][0x154] ;  /* 0x0000550000067ab9 */ /* 0x000fe20000000800 */
[----:B-1----:R-:W-:Y:S01]  /*68c0*/  I2FP.F32.U32 R7, R20 ;  /* 0x0000001400077245 */ /* 0x002fe20000201000 */
[----:B------:R-:W1:Y:S01]  /*68d0*/  F2I.U32.TRUNC.NTZ R22, R22 ;  /* 0x0000001600167305 */ /* 0x000e62000020f000 */
[----:B------:R-:W-:Y:S01]  /*68e0*/  ULDC.64 UR4, c[0x0][0x620] ;  /* 0x0001880000047ab9 */ /* 0x000fe20000000a00 */
[----:B------:R-:W-:Y:S01]  /*68f0*/  IMAD.X R4, RZ, RZ, ~R4, P0 ;  /* 0x000000ffff047224 */ /* 0x000fe200000e0e04 */
[----:B------:R-:W-:Y:S01]  /*6900*/  ISETP.NE.AND P2, PT, R2, 0x1, PT ;  /* 0x000000010200780c */ /* 0x000fe20003f45270 */
[----:B------:R-:W-:Y:S01]  /*6910*/  FMUL R23, R7, UR6 ;  /* 0x0000000607177c20 */ /* 0x000fe20008400000 */
[----:B------:R-:W2:Y:S01]  /*6920*/  LDC R25, c[0x0][0x148] ;  /* 0x00005200ff197b82 */ /* 0x000ea20000000800 */
[----:B------:R-:W-:Y:S01]  /*6930*/  IMAD R4, R4, UR4, RZ ;  /* 0x0000000404047c24 */ /* 0x000fe2000f8e02ff */
[----:B------:R-:W-:-:S02]  /*6940*/  ULDC.64 UR6, c[0x0][0x640] ;  /* 0x0001900000067ab9 */ /* 0x000fc40000000a00 */
[----:B------:R-:W-:Y:S01]  /*6950*/  ISETP.NE.U32.AND P0, PT, RZ, UR6, PT ;  /* 0x00000006ff007c0c */ /* 0x000fe2000bf05070 */
[----:B------:R-:W3:Y:S01]  /*6960*/  F2I.U32.TRUNC.NTZ R23, R23 ;  /* 0x0000001700177305 */ /* 0x000ee2000020f000 */
[C---:B------:R-:W-:Y:S02]  /*6970*/  IMAD R7, R5.reuse, UR5, R4 ;  /* 0x0000000505077c24 */ /* 0x040fe4000f8e0204 */
[----:B------:R-:W-:Y:S01]  /*6980*/  IMAD.WIDE.U32 R4, R5, UR4, R16 ;  /* 0x0000000405047c25 */ /* 0x000fe2000f8e0010 */
[----:B------:R-:W-:Y:S01]  /*6990*/  ULDC UR4, c[0x0][0x618] ;  /* 0x0001860000047ab9 */ /* 0x000fe20000000800 */
[----:B------:R-:W-:Y:S02]  /*69a0*/  ISETP.NE.AND.EX P0, PT, RZ, UR7, PT, P0 ;  /* 0x00000007ff007c0c */ /* 0x000fe4000bf05300 */
[----:B------:R-:W-:Y:S02]  /*69b0*/  IMAD.IADD R5, R5, 0x1, R7 ;  /* 0x0000000105057824 */ /* 0x000fe400078e0207 */
[----:B-1----:R-:W-:-:S03]  /*69c0*/  IMAD.MOV R22, RZ, RZ, -R22 ;  /* 0x000000ffff167224 */ /* 0x002fc600078e0a16 */
[----:B------:R-:W-:Y:S01]  /*69d0*/  SHF.R.U64 R21, R4, UR4, R5 ;  /* 0x0000000404157c19 */ /* 0x000fe20008001205 */
[----:B0-----:R-:W-:Y:S01]  /*69e0*/  IMAD R15, R6, R22, R15 ;  /* 0x00000016060f7224 */ /* 0x001fe200078e020f */
[----:B------:R-:W-:Y:S01]  /*69f0*/  SHF.R.U32.HI R4, RZ, UR4, R5 ;  /* 0x00000004ff047c19 */ /* 0x000fe20008011605 */
[----:B------:R-:W-:Y:S01]  /*6a00*/  ULDC UR4, c[0x0][0x608] ;  /* 0x0001820000047ab9 */ /* 0x000fe20000000800 */
[----:B---3--:R-:W-:Y:S02]  /*6a10*/  IMAD.MOV R6, RZ, RZ, -R23 ;  /* 0x000000ffff067224 */ /* 0x008fe400078e0a17 */
[--C-:B------:R-:W-:Y:S02]  /*6a20*/  SHF.R.U64 R22, R21, UR4, R4.reuse ;  /* 0x0000000415167c19 */ /* 0x100fe40008001204 */
[----:B------:R-:W-:Y:S01]  /*6a30*/  SHF.R.U32.HI R5, RZ, UR4, R4 ;  /* 0x00000004ff057c19 */ /* 0x000fe20008011604 */
[----:B------:R-:W-:Y:S01]  /*6a40*/  ULDC UR4, c[0x0][0x658] ;  /* 0x0001960000047ab9 */ /* 0x000fe20000000800 */
[----:B--2---:R-:W-:-:S02]  /*6a50*/  @P2 IMAD R15, R25, R6, R20 ;  /* 0x00000006190f2224 */ /* 0x004fc400078e0214 */
[--C-:B------:R-:W-:Y:S02]  /*6a60*/  SHF.R.U64 R20, R22, UR4, R5.reuse ;  /* 0x0000000416147c19 */ /* 0x100fe40008001205 */
[----:B------:R-:W-:-:S03]  /*6a70*/  SHF.R.U32.HI R23, RZ, UR4, R5 ;  /* 0x00000004ff177c19 */ /* 0x000fc60008011605 */
[----:B------:R-:W-:Y:S02]  /*6a80*/  IMAD.MOV.U32 R6, RZ, RZ, R20 ;  /* 0x000000ffff067224 */ /* 0x000fe400078e0014 */
[----:B------:R-:W-:Y:S01]  /*6a90*/  IMAD.MOV.U32 R5, RZ, RZ, R23 ;  /* 0x000000ffff057224 */ /* 0x000fe200078e0017 */
[----:B------:R-:W-:Y:S06]  /*6aa0*/  @!P0 BRA `(.L_x_181) ;  /* 0x00000000002c8947 */ /* 0x000fec0003800000 */
        /* <DEDUP_REMOVED lines=9> */
[----:B------:R-:W-:-:S04]  /*6b40*/  IMAD.WIDE.U32.X R4, R23, UR7, R4, P1 ;  /* 0x0000000717047c25 */ /* 0x000fc800088e0404 */
[----:B------:R-:W-:-:S07]  /*6b50*/  IMAD.MOV.U32 R6, RZ, RZ, R4 ;  /* 0x000000ffff067224 */ /* 0x000fce00078e0004 */
.L_x_181:
[----:B------:R-:W-:Y:S01]  /*6b60*/  ULDC UR4, c[0x0][0x648] ;  /* 0x0001920000047ab9 */ /* 0x000fe20000000800 */
[----:B------:R-:W-:Y:S01]  /*6b70*/  LOP3.LUT R4, R22, UR16, RZ, 0xc0, !PT ;  /* 0x0000001016047c12 */ /* 0x000fe2000f8ec0ff */
[----:B------:R-:W-:Y:S01]  /*6b80*/  ULDC UR5, c[0x0][0x610] ;  /* 0x0001840000057ab9 */ /* 0x000fe20000000800 */
[----:B------:R-:W-:Y:S01]  /*6b90*/  SHF.R.U64 R5, R6, UR4, R5 ;  /* 0x0000000406057c19 */ /* 0x000fe20008001205 */
[----:B------:R-:W-:Y:S01]  /*6ba0*/  ULDC UR4, c[0x0][0x638] ;  /* 0x00018e0000047ab9 */ /* 0x000fe20000000800 */
[----:B------:R-:W-:-:S03]  /*6bb0*/  LOP3.LUT R21, R21, UR15, RZ, 0xc0, !PT ;  /* 0x0000000f15157c12 */ /* 0x000fc6000f8ec0ff */
[----:B------:R-:W-:Y:S02]  /*6bc0*/  IMAD.MOV R7, RZ, RZ, -R5 ;  /* 0x000000ffff077224 */ /* 0x000fe400078e0a05 */
[----:B------:R-:W-:Y:S02]  /*6bd0*/  IMAD R4, R5, UR17, R4 ;  /* 0x0000001105047c24 */ /* 0x000fe4000f8e0204 */
[----:B------:R-:W-:Y:S01]  /*6be0*/  IMAD R20, R7, UR4, R20 ;  /* 0x0000000407147c24 */ /* 0x000fe2000f8e0214 */
[----:B------:R-:W-:Y:S01]  /*6bf0*/  ULDC UR4, c[0x0][0x600] ;  /* 0x0001800000047ab9 */ /* 0x000fe20000000800 */
[----:B------:R-:W-:Y:S02]  /*6c00*/  IMAD R15, R4, UR5, R15 ;  /* 0x00000005040f7c24 */ /* 0x000fe4000f8e020f */
[----:B------:R-:W-:Y:S02]  /*6c10*/  IMAD R20, R20, UR4, R21 ;  /* 0x0000000414147c24 */ /* 0x000fe4000f8e0215 */
[----:B------:R-:W-:-:S02]  /*6c20*/  IMAD.MOV.U32 R4, RZ, RZ, 0x1 ;  /* 0x00000001ff047424 */ /* 0x000fc400078e00ff */
[----:B------:R-:W-:Y:S01]  /*6c30*/  IMAD.MOV.U32 R7, RZ, RZ, R14 ;  /* 0x000000ffff077224 */ /* 0x000fe200078e000e */
[----:B------:R-:W-:Y:S02]  /*6c40*/  SEL R21, R20, R15, !P2 ;  /* 0x0000000f14157207 */ /* 0x000fe40005000000 */
[----:B------:R-:W-:-:S07]  /*6c50*/  SEL R20, R15, R20, !P2 ;  /* 0x000000140f147207 */ /* 0x000fce0005000000 */
.L_x_179:
[----:B------:R-:W-:Y:S05]  /*6c60*/  BSYNC B1 ;  /* 0x0000000000017941 */ /* 0x000fea0003800000 */
.L_x_178:
[----:B------:R-:W-:-:S13]  /*6c70*/  LOP3.LUT P0, RZ, R4, 0xff, RZ, 0xc0, !PT ;  /* 0x000000ff04ff7812 */ /* 0x000fda000780c0ff */
[----:B------:R-:W-:Y:S05]  /*6c80*/  @P0 BRA `(.L_x_182) ;  /* 0xfffffff400400947 */ /* 0x000fea000383ffff */
[----:B------:R-:W-:Y:S05]  /*6c90*/  BSYNC B0 ;  /* 0x0000000000007941 */ /* 0x000fea0003800000 */
.L_x_171:
[----:B------:R-:W-:-:S03]  /*6ca0*/  UMOV UR4, 0xffffffff ;  /* 0xffffffff00047882 */ /* 0x000fc60000000000 */
[----:B------:R-:W-:Y:S05]  /*6cb0*/  BRA.DIV UR4, `(.L_x_183) ;  /* 0x0000001204747947 */ /* 0x000fea000b800000 */
[----:B------:R-:W-:-:S13]  /*6cc0*/  ELECT P6, URZ, PT ;  /* 0x00000000003f782f */ /* 0x000fda00038c0000 */
.L_x_221:
[----:B------:R-:W-:Y:S04]  /*6cd0*/  BSSY B0, `(.L_x_184) ;  /* 0x0000103000007945 */ /* 0x000fe80003800000 */
[----:B------:R-:W-:Y:S05]  /*6ce0*/  @!P6 BRA `(.L_x_185) ;  /* 0x000000100004e947 */ /* 0x000fea0003800000 */
[----:B------:R-:W-:-:S04]  /*6cf0*/  LOP3.LUT R18, R18, 0x2, RZ, 0xfc, !PT ;  /* 0x0000000212127812 */ /* 0x000fc800078efcff */
[----:B------:R-:W-:-:S13]  /*6d00*/  ISETP.NE.AND P0, PT, R18, 0x3, PT ;  /* 0x000000031200780c */ /* 0x000fda0003f05270 */
[----:B------:R-:W-:Y:S05]  /*6d10*/  @!P0 BRA `(.L_x_186) ;  /* 0x0000000000048947 */ /* 0x000fea0003800000 */
[----:B------:R-:W-:Y:S01]  /*6d20*/  BPT.TRAP 0x1 ;  /* 0x000000040000795c */ /* 0x000fe20000300000 */
.L_x_186:
[----:B------:R-:W0:Y:S01]  /*6d30*/  S2R R5, SR_CgaCtaId ;  /* 0x0000000000057919 */ /* 0x000e220000008800 */
[----:B------:R-:W-:Y:S02]  /*6d40*/  MOV R0, 0x400 ;  /* 0x0000040000007802 */ /* 0x000fe40000000f00 */
[----:B------:R-:W-:Y:S02]  /*6d50*/  SHF.L.U32 R2, R3, 0x1f, RZ ;  /* 0x0000001f03027819 */ /* 0x000fe400000006ff */
[----:B0-----:R-:W-:-:S05]  /*6d60*/  LEA R5, R5, R0, 0x18 ;  /* 0x0000000005057211 */ /* 0x001fca00078ec0ff */
[----:B------:R-:W-:-:S04]  /*6d70*/  VIADD R5, R5, 0xe0 ;  /* 0x000000e005057836 */ /* 0x000fc80000000000 */
[C---:B------:R-:W-:Y:S02]  /*6d80*/  IMAD R7, R8.reuse, 0x8, R5 ;  /* 0x0000000808077824 */ /* 0x040fe400078e0205 */
[----:B------:R-:W-:Y:S02]  /*6d90*/  VIADD R8, R8, 0x1 ;  /* 0x0000000108087836 */ /* 0x000fe40000000000 */
[----:B------:R-:W0:Y:S03]  /*6da0*/  SYNCS.PHASECHK.TRANS64.TRYWAIT P0, [R7+URZ], R2 ;  /* 0x00000002070075a7 */ /* 0x000e26000800017f */
[----:B------:R-:W-:-:S04]  /*6db0*/  ISETP.NE.AND P1, PT, R8, 0x1c, PT ;  /* 0x0000001c0800780c */ /* 0x000fc80003f25270 */
[----:B------:R-:W-:Y:S02]  /*6dc0*/  SEL R0, RZ, 0x1, P1 ;  /* 0x00000001ff007807 */ /* 0x000fe40000800000 */
[----:B------:R-:W-:Y:S02]  /*6dd0*/  SEL R8, R8, RZ, P1 ;  /* 0x000000ff08087207 */ /* 0x000fe40000800000 */
[----:B------:R-:W-:-:S03]  /*6de0*/  LOP3.LUT R9, R3, R0, RZ, 0x3c, !PT ;  /* 0x0000000003097212 */ /* 0x000fc600078e3cff */
[----:B------:R-:W-:Y:S01]  /*6df0*/  IMAD R6, R8, 0x8, R5 ;  /* 0x0000000808067824 */ /* 0x000fe200078e0205 */
[----:B------:R-:W-:Y:S01]  /*6e00*/  SHF.L.U32 R3, R9, 0x1f, RZ ;  /* 0x0000001f09037819 */ /* 0x000fe200000006ff */
[----:B0-----:R-:W-:Y:S06]  /*6e10*/  @!P0 BRA `(.L_x_187) ;  /* 0x00000010003c8947 */ /* 0x001fec0003800000 */
.L_x_222:
[----:B------:R-:W1:Y:S01]  /*6e20*/  SYNCS.PHASECHK.TRANS64.TRYWAIT P0, [R6+URZ], R3 ;  /* 0x00000003060075a7 */ /* 0x000e62000800017f */
[----:B------:R-:W-:-:S05]  /*6e30*/  VIADD R0, R8, 0x1 ;  /* 0x0000000108007836 */ /* 0x000fca0000000000 */
[----:B------:R-:W-:-:S04]  /*6e40*/  ISETP.NE.AND P1, PT, R0, 0x1c, PT ;  /* 0x0000001c0000780c */ /* 0x000fc80003f25270 */
[----:B0-----:R-:W-:Y:S02]  /*6e50*/  SEL R2, RZ, 0x1, P1 ;  /* 0x00000001ff027807 */ /* 0x001fe40000800000 */
[----:B------:R-:W-:Y:S02]  /*6e60*/  SEL R0, R0, RZ, P1 ;  /* 0x000000ff00007207 */ /* 0x000fe40000800000 */
[----:B------:R-:W-:-:S03]  /*6e70*/  LOP3.LUT R9, R9, R2, RZ, 0x3c, !PT ;  /* 0x0000000209097212 */ /* 0x000fc600078e3cff */
[----:B------:R-:W-:Y:S01]  /*6e80*/  IMAD R7, R0, 0x8, R5 ;  /* 0x0000000800077824 */ /* 0x000fe200078e0205 */
[----:B------:R-:W-:Y:S01]  /*6e90*/  SHF.L.U32 R4, R9, 0x1f, RZ ;  /* 0x0000001f09047819 */ /* 0x000fe200000006ff */
[----:B-1----:R-:W-:Y:S06]  /*6ea0*/  @!P0 BRA `(.L_x_188) ;  /* 0x00000010002c8947 */ /* 0x002fec0003800000 */
.L_x_223:
[----:B------:R-:W1:Y:S01]  /*6eb0*/  SYNCS.PHASECHK.TRANS64.TRYWAIT P0, [R7+URZ], R4 ;  /* 0x00000004070075a7 */ /* 0x000e62000800017f */
[----:B------:R-:W-:-:S05]  /*6ec0*/  VIADD R0, R0, 0x1 ;  /* 0x0000000100007836 */ /* 0x000fca0000000000 */
[----:B------:R-:W-:-:S04]  /*6ed0*/  ISETP.NE.AND P1, PT, R0, 0x1c, PT ;  /* 0x0000001c0000780c */ /* 0x000fc80003f25270 */
[----:B------:R-:W-:Y:S02]  /*6ee0*/  SEL R2, RZ, 0x1, P1 ;  /* 0x00000001ff027807 */ /* 0x000fe40000800000 */
[----:B------:R-:W-:Y:S02]  /*6ef0*/  SEL R0, R0, RZ, P1 ;  /* 0x000000ff00007207 */ /* 0x000fe40000800000 */
[----:B------:R-:W-:-:S03]  /*6f00*/  LOP3.LUT R9, R9, R2, RZ, 0x3c, !PT ;  /* 0x0000000209097212 */ /* 0x000fc600078e3cff */
[----:B0-----:R-:W-:Y:S01]  /*6f10*/  IMAD R6, R0, 0x8, R5 ;  /* 0x0000000800067824 */ /* 0x001fe200078e0205 */
[----:B------:R-:W-:Y:S01]  /*6f20*/  SHF.L.U32 R3, R9, 0x1f, RZ ;  /* 0x0000001f09037819 */ /* 0x000fe200000006ff */
[----:B-1----:R-:W-:Y:S06]  /*6f30*/  @!P0 BRA `(.L_x_189) ;  /* 0x00000010001c8947 */ /* 0x002fec0003800000 */
.L_x_224:
        /* <DEDUP_REMOVED lines=9> */
.L_x_225:
        /* <DEDUP_REMOVED lines=9> */
.L_x_226:
        /* <DEDUP_REMOVED lines=9> */
.L_x_227:
        /* <DEDUP_REMOVED lines=9> */
.L_x_228:
        /* <DEDUP_REMOVED lines=9> */
.L_x_229:
        /* <DEDUP_REMOVED lines=9> */
.L_x_230:
        /* <DEDUP_REMOVED lines=9> */
.L_x_231:
        /* <DEDUP_REMOVED lines=9> */
.L_x_232:
        /* <DEDUP_REMOVED lines=9> */
.L_x_233:
        /* <DEDUP_REMOVED lines=9> */
.L_x_234:
        /* <DEDUP_REMOVED lines=9> */
.L_x_235:
        /* <DEDUP_REMOVED lines=9> */
.L_x_236:
        /* <DEDUP_REMOVED lines=9> */
.L_x_237:
        /* <DEDUP_REMOVED lines=9> */
.L_x_238:
        /* <DEDUP_REMOVED lines=9> */
.L_x_239:
        /* <DEDUP_REMOVED lines=9> */
.L_x_240:
        /* <DEDUP_REMOVED lines=9> */
.L_x_241:
        /* <DEDUP_REMOVED lines=9> */
.L_x_242:
        /* <DEDUP_REMOVED lines=9> */
.L_x_243:
        /* <DEDUP_REMOVED lines=9> */
.L_x_244:
        /* <DEDUP_REMOVED lines=9> */
.L_x_245:
        /* <DEDUP_REMOVED lines=9> */
.L_x_246:
        /* <DEDUP_REMOVED lines=9> */
.L_x_247:
[----:B------:R-:W1:Y:S01]  /*7c30*/  SYNCS.PHASECHK.TRANS64.TRYWAIT P0, [R7+URZ], R4 ;  /* 0x00000004070075a7 */ /* 0x000e62000800017f */
[----:B------:R-:W-:-:S05]  /*7c40*/  VIADD R0, R0, 0x1 ;  /* 0x0000000100007836 */ /* 0x000fca0000000000 */
[----:B------:R-:W-:-:S04]  /*7c50*/  ISETP.NE.AND P1, PT, R0, 0x1c, PT ;  /* 0x0000001c0000780c */ /* 0x000fc80003f25270 */
[----:B------:R-:W-:Y:S02]  /*7c60*/  SEL R2, RZ, 0x1, P1 ;  /* 0x00000001ff027807 */ /* 0x000fe40000800000 */
[----:B------:R-:W-:Y:S02]  /*7c70*/  SEL R0, R0, RZ, P1 ;  /* 0x000000ff00007207 */ /* 0x000fe40000800000 */
[----:B------:R-:W-:Y:S01]  /*7c80*/  LOP3.LUT R2, R9, R2, RZ, 0x3c, !PT ;  /* 0x0000000209027212 */ /* 0x000fe200078e3cff */
[----:B-1----:R-:W-:Y:S06]  /*7c90*/  @!P0 BRA `(.L_x_213) ;  /* 0x0000000800a48947 */ /* 0x002fec0003800000 */
.L_x_248:
[----:B------:R-:W-:Y:S01]  /*7ca0*/  IMAD R5, R0, 0x8, R5 ;  /* 0x0000000800057824 */ /* 0x000fe200078e0205 */
[----:B------:R-:W-:-:S07]  /*7cb0*/  SHF.L.U32 R0, R2, 0x1f, RZ ;  /* 0x0000001f02007819 */ /* 0x000fce00000006ff */
.L_x_214:
[----:B--2---:R2:W3:Y:S02]  /*7cc0*/  SYNCS.PHASECHK.TRANS64.TRYWAIT P0, [R5+URZ], R0 ;  /* 0x00000000050075a7 */ /* 0x0044e4000800017f */
[----:B---3--:R-:W-:Y:S05]  /*7cd0*/  @!P0 NANOSLEEP.SYNCS 0x989680 ;  /* 0x009896800000895d */ /* 0x008fea0003900000 */
[----:B------:R-:W3:Y:S02]  /*7ce0*/  @!P0 SYNCS.PHASECHK.TRANS64 P0, [R5+URZ], R0 ;  /* 0x00000000050085a7 */ /* 0x000ee4000800007f */
[----:B---3--:R-:W-:Y:S05]  /*7cf0*/  @!P0 BRA `(.L_x_214) ;  /* 0xfffffffc00f08947 */ /* 0x008fea000383ffff */
.L_x_185:
[----:B------:R-:W-:Y:S05]  /*7d00*/  BSYNC B0 ;  /* 0x0000000000007941 */ /* 0x000fea0003800000 */
.L_x_184:
[----:B------:R-:W-:Y:S05]  /*7d10*/  EXIT ;  /* 0x000000000000794d */ /* 0x000fea0003800000 */
.L_x_22:
[----:B-1----:R1:W2:Y:S02]  /*7d20*/  SYNCS.PHASECHK.TRANS64.TRYWAIT P1, [R3+URZ], R0 ;  /* 0x00000000030075a7 */ /* 0x0022a4000802017f */
[----:B--2---:R-:W-:Y:S05]  /*7d30*/  @!P1 NANOSLEEP.SYNCS 0x989680 ;  /* 0x009896800000995d */ /* 0x004fea0003900000 */
[----:B------:R-:W2:Y:S02]  /*7d40*/  @!P1 SYNCS.PHASECHK.TRANS64 P1, [R3+URZ], R0 ;  /* 0x00000000030095a7 */ /* 0x000ea4000802007f */
[----:B--2---:R-:W-:Y:S05]  /*7d50*/  @!P1 BRA `(.L_x_22) ;  /* 0xfffffffc00f09947 */ /* 0x004fea000383ffff */
[----:B------:R-:W-:Y:S05]  /*7d60*/  BRA `(.L_x_21) ;  /* 0xffffff9c004c7947 */ /* 0x000fea000383ffff */
.L_x_27:
[----:B-1----:R1:W2:Y:S02]  /*7d70*/  SYNCS.PHASECHK.TRANS64.TRYWAIT P1, [R5+URZ], R4 ;  /* 0x00000004050075a7 */ /* 0x0022a4000802017f */
[----:B--2---:R-:W-:Y:S05]  /*7d80*/  @!P1 NANOSLEEP.SYNCS 0x989680 ;  /* 0x009896800000995d */ /* 0x004fea0003900000 */
[----:B------:R-:W2:Y:S02]  /*7d90*/  @!P1 SYNCS.PHASECHK.TRANS64 P1, [R5+URZ], R4 ;  /* 0x00000004050095a7 */ /* 0x000ea4000802007f */
[----:B--2---:R-:W-:Y:S05]  /*7da0*/  @!P1 BRA `(.L_x_27) ;  /* 0xfffffffc00f09947 */ /* 0x004fea000383ffff */
[----:B------:R-:W-:Y:S05]  /*7db0*/  BRA `(.L_x_26) ;  /* 0xffffff9c00cc7947 */ /* 0x000fea000383ffff */
.L_x_172:
[----:B------:R-:W-:Y:S01]  /*7dc0*/  BSSY B1, `(.L_x_215) ;  /* 0x0000006000017945 */ /* 0x000fe20003800000 */
[----:B------:R-:W-:-:S07]  /*7dd0*/  IMAD.MOV.U32 R15, RZ, RZ, -0x1 ;  /* 0xffffffffff0f7424 */ /* 0x000fce00078e00ff */
[----:B------:R-:W-:Y:S05]  /*7de0*/  WARPSYNC.COLLECTIVE R15, `(.L_x_216) ;  /* 0x000000000f0c7348 */ /* 0x000fea0003c00000 */
[----:B------:R-:W-:Y:S02]  /*7df0*/  ELECT P6, UR62, PT ;  /* 0x00000000003e782f */ /* 0x000fe400038c0000 */
[----:B------:R-:W-:Y:S01]  /*7e00*/  MOV R14, UR62 ;  /* 0x0000003e000e7c02 */ /* 0x000fe20008000f00 */
[----:B------:R-:W-:Y:S10]  /*7e10*/  ENDCOLLECTIVE ;  /* 0x000000000000791b */ /* 0x000ff40003800000 */
.L_x_216:
[----:B------:R-:W-:Y:S05]  /*7e20*/  BSYNC B1 ;  /* 0x0000000000017941 */ /* 0x000fea0003800000 */
.L_x_215:
[----:B------:R-:W-:Y:S05]  /*7e30*/  BRA `(.L_x_217) ;  /* 0xffffffe000e07947 */ /* 0x000fea000383ffff */
.L_x_175:
[----:B-1----:R1:W2:Y:S02]  /*7e40*/  SYNCS.PHASECHK.TRANS64.TRYWAIT P0, [R23+URZ+0xe0], R14 ;  /* 0x0000e00e170075a7 */ /* 0x0022a4000800017f */
[----:B--2---:R-:W-:Y:S05]  /*7e50*/  @!P0 NANOSLEEP.SYNCS 0x989680 ;  /* 0x009896800000895d */ /* 0x004fea0003900000 */
[----:B------:R-:W2:Y:S02]  /*7e60*/  @!P0 SYNCS.PHASECHK.TRANS64 P0, [R23+URZ+0xe0], R14 ;  /* 0x0000e00e170085a7 */ /* 0x000ea4000800007f */
[----:B--2---:R-:W-:Y:S05]  /*7e70*/  @!P0 BRA `(.L_x_175) ;  /* 0xfffffffc00f08947 */ /* 0x004fea000383ffff */
[----:B------:R-:W-:Y:S05]  /*7e80*/  BRA `(.L_x_218) ;  /* 0xffffffe400187947 */ /* 0x000fea000383ffff */
.L_x_183:
[----:B------:R-:W-:Y:S01]  /*7e90*/  BSSY B0, `(.L_x_219) ;  /* 0x0000006000007945 */ /* 0x000fe20003800000 */
[----:B------:R-:W-:-:S07]  /*7ea0*/  IMAD.MOV.U32 R15, RZ, RZ, -0x1 ;  /* 0xffffffffff0f7424 */ /* 0x000fce00078e00ff */
[----:B------:R-:W-:Y:S05]  /*7eb0*/  WARPSYNC.COLLECTIVE R15, `(.L_x_220) ;  /* 0x000000000f0c7348 */ /* 0x000fea0003c00000 */
[----:B------:R-:W-:Y:S02]  /*7ec0*/  ELECT P6, UR62, PT ;  /* 0x00000000003e782f */ /* 0x000fe400038c0000 */
[----:B------:R-:W-:Y:S01]  /*7ed0*/  MOV R14, UR62 ;  /* 0x0000003e000e7c02 */ /* 0x000fe20008000f00 */
[----:B------:R-:W-:Y:S10]  /*7ee0*/  ENDCOLLECTIVE ;  /* 0x000000000000791b */ /* 0x000ff40003800000 */
.L_x_220:
[----:B------:R-:W-:Y:S05]  /*7ef0*/  BSYNC B0 ;  /* 0x0000000000007941 */ /* 0x000fea0003800000 */
.L_x_219:
[----:B------:R-:W-:Y:S05]  /*7f00*/  BRA `(.L_x_221) ;  /* 0xffffffec00707947 */ /* 0x000fea000383ffff */
.L_x_187:
[----:B0-----:R0:W1:Y:S02]  /*7f10*/  SYNCS.PHASECHK.TRANS64.TRYWAIT P0, [R7+URZ], R2 ;  /* 0x00000002070075a7 */ /* 0x001064000800017f */
[----:B-1----:R-:W-:Y:S05]  /*7f20*/  @!P0 NANOSLEEP.SYNCS 0x989680 ;  /* 0x009896800000895d */ /* 0x002fea0003900000 */
[----:B------:R-:W1:Y:S02]  /*7f30*/  @!P0 SYNCS.PHASECHK.TRANS64 P0, [R7+URZ], R2 ;  /* 0x00000002070085a7 */ /* 0x000e64000800007f */
[----:B-1----:R-:W-:Y:S05]  /*7f40*/  @!P0 BRA `(.L_x_187) ;  /* 0xfffffffc00f08947 */ /* 0x002fea000383ffff */
[----:B------:R-:W-:Y:S05]  /*7f50*/  BRA `(.L_x_222) ;  /* 0xffffffec00b07947 */ /* 0x000fea000383ffff */
.L_x_188:
[----:B0-----:R0:W1:Y:S02]  /*7f60*/  SYNCS.PHASECHK.TRANS64.TRYWAIT P0, [R6+URZ], R3 ;  /* 0x00000003060075a7 */ /* 0x001064000800017f */
[----:B-1----:R-:W-:Y:S05]  /*7f70*/  @!P0 NANOSLEEP.SYNCS 0x989680 ;  /* 0x009896800000895d */ /* 0x002fea0003900000 */
[----:B------:R-:W1:Y:S02]  /*7f80*/  @!P0 SYNCS.PHASECHK.TRANS64 P0, [R6+URZ], R3 ;  /* 0x00000003060085a7 */ /* 0x000e64000800007f */
[----:B-1----:R-:W-:Y:S05]  /*7f90*/  @!P0 BRA `(.L_x_188) ;  /* 0xfffffffc00f08947 */ /* 0x002fea000383ffff */
[----:B------:R-:W-:Y:S05]  /*7fa0*/  BRA `(.L_x_223) ;  /* 0xffffffec00c07947 */ /* 0x000fea000383ffff */
.L_x_189:
[----:B0-----:R0:W1:Y:S02]  /*7fb0*/  SYNCS.PHASECHK.TRANS64.TRYWAIT P0, [R7+URZ], R4 ;  /* 0x00000004070075a7 */ /* 0x001064000800017f */
[----:B-1----:R-:W-:Y:S05]  /*7fc0*/  @!P0 NANOSLEEP.SYNCS 0x989680 ;  /* 0x009896800000895d */ /* 0x002fea0003900000 */
[----:B------:R-:W1:Y:S02]  /*7fd0*/  @!P0 SYNCS.PHASECHK.TRANS64 P0, [R7+URZ], R4 ;  /* 0x00000004070085a7 */ /* 0x000e64000800007f */
[----:B-1----:R-:W-:Y:S05]  /*7fe0*/  @!P0 BRA `(.L_x_189) ;  /* 0xfffffffc00f08947 */ /* 0x002fea000383ffff */
[----:B------:R-:W-:Y:S05]  /*7ff0*/  BRA `(.L_x_224) ;  /* 0xffffffec00d07947 */ /* 0x000fea000383ffff */
.L_x_190:
[----:B0-----:R0:W1:Y:S02]  /*8000*/  SYNCS.PHASECHK.TRANS64.TRYWAIT P0, [R6+URZ], R3 ;  /* 0x00000003060075a7 */ /* 0x001064000800017f */
[----:B-1----:R-:W-:Y:S05]  /*8010*/  @!P0 NANOSLEEP.SYNCS 0x989680 ;  /* 0x009896800000895d */ /* 0x002fea0003900000 */
[----:B------:R-:W1:Y:S02]  /*8020*/  @!P0 SYNCS.PHASECHK.TRANS64 P0, [R6+URZ], R3 ;  /* 0x00000003060085a7 */ /* 0x000e64000800007f */
[----:B-1----:R-:W-:Y:S05]  /*8030*/  @!P0 BRA `(.L_x_190) ;  /* 0xfffffffc00f08947 */ /* 0x002fea000383ffff */
[----:B------:R-:W-:Y:S05]  /*8040*/  BRA `(.L_x_225) ;  /* 0xffffffec00e07947 */ /* 0x000fea000383ffff */
.L_x_191:
[----:B0-----:R0:W1:Y:S02]  /*8050*/  SYNCS.PHASECHK.TRANS64.TRYWAIT P0, [R7+URZ], R4 ;  /* 0x00000004070075a7 */ /* 0x001064000800017f */
[----:B-1----:R-:W-:Y:S05]  /*8060*/  @!P0 NANOSLEEP.SYNCS 0x989680 ;  /* 0x009896800000895d */ /* 0x002fea0003900000 */
[----:B------:R-:W1:Y:S02]  /*8070*/  @!P0 SYNCS.PHASECHK.TRANS64 P0, [R7+URZ], R4 ;  /* 0x00000004070085a7 */ /* 0x000e64000800007f */
[----:B-1----:R-:W-:Y:S05]  /*8080*/  @!P0 BRA `(.L_x_191) ;  /* 0xfffffffc00f08947 */ /* 0x002fea000383ffff */
[----:B------:R-:W-:Y:S05]  /*8090*/  BRA `(.L_x_226) ;  /* 0xffffffec00f07947 */ /* 0x000fea000383ffff */
.L_x_192:
[----:B0-----:R0:W1:Y:S02]  /*80a0*/  SYNCS.PHASECHK.TRANS64.TRYWAIT P0, [R6+URZ], R3 ;  /* 0x00000003060075a7 */ /* 0x001064000800017f */
[----:B-1----:R-:W-:Y:S05]  /*80b0*/  @!P0 NANOSLEEP.SYNCS 0x989680 ;  /* 0x009896800000895d */ /* 0x002fea0003900000 */
[----:B------:R-:W1:Y:S02]  /*80c0*/  @!P0 SYNCS.PHASECHK.TRANS64 P0, [R6+URZ], R3 ;  /* 0x00000003060085a7 */ /* 0x000e64000800007f */
[----:B-1----:R-:W-:Y:S05]  /*80d0*/  @!P0 BRA `(.L_x_192) ;  /* 0xfffffffc00f08947 */ /* 0x002fea000383ffff */
[----:B------:R-:W-:Y:S05]  /*80e0*/  BRA `(.L_x_227) ;  /* 0xfffffff000007947 */ /* 0x000fea000383ffff */
.L_x_193:
[----:B0-----:R0:W1:Y:S02]  /*80f0*/  SYNCS.PHASECHK.TRANS64.TRYWAIT P0, [R7+URZ], R4 ;  /* 0x00000004070075a7 */ /* 0x001064000800017f */
[----:B-1----:R-:W-:Y:S05]  /*8100*/  @!P0 NANOSLEEP.SYNCS 0x989680 ;  /* 0x009896800000895d */ /* 0x002fea0003900000 */
[----:B------:R-:W1:Y:S02]  /*8110*/  @!P0 SYNCS.PHASECHK.TRANS64 P0, [R7+URZ], R4 ;  /* 0x00000004070085a7 */ /* 0x000e64000800007f */
[----:B-1----:R-:W-:Y:S05]  /*8120*/  @!P0 BRA `(.L_x_193) ;  /* 0xfffffffc00f08947 */ /* 0x002fea000383ffff */
[----:B------:R-:W-:Y:S05]  /*8130*/  BRA `(.L_x_228) ;  /* 0xfffffff000107947 */ /* 0x000fea000383ffff */
.L_x_194:
[----:B0-----:R0:W1:Y:S02]  /*8140*/  SYNCS.PHASECHK.TRANS64.TRYWAIT P0, [R6+URZ], R3 ;  /* 0x00000003060075a7 */ /* 0x001064000800017f */
[----:B-1----:R-:W-:Y:S05]  /*8150*/  @!P0 NANOSLEEP.SYNCS 0x989680 ;  /* 0x009896800000895d */ /* 0x002fea0003900000 */
[----:B------:R-:W1:Y:S02]  /*8160*/  @!P0 SYNCS.PHASECHK.TRANS64 P0, [R6+URZ], R3 ;  /* 0x00000003060085a7 */ /* 0x000e64000800007f */
[----:B-1----:R-:W-:Y:S05]  /*8170*/  @!P0 BRA `(.L_x_194) ;  /* 0xfffffffc00f08947 */ /* 0x002fea000383ffff */
[----:B------:R-:W-:Y:S05]  /*8180*/  BRA `(.L_x_229) ;  /* 0xfffffff000207947 */ /* 0x000fea000383ffff */
.L_x_195:
[----:B0-----:R0:W1:Y:S02]  /*8190*/  SYNCS.PHASECHK.TRANS64.TRYWAIT P0, [R7+URZ], R4 ;  /* 0x00000004070075a7 */ /* 0x001064000800017f */
[----:B-1----:R-:W-:Y:S05]  /*81a0*/  @!P0 NANOSLEEP.SYNCS 0x989680 ;  /* 0x009896800000895d */ /* 0x002fea0003900000 */
[----:B------:R-:W1:Y:S02]  /*81b0*/  @!P0 SYNCS.PHASECHK.TRANS64 P0, [R7+URZ], R4 ;  /* 0x00000004070085a7 */ /* 0x000e64000800007f */
[----:B-1----:R-:W-:Y:S05]  /*81c0*/  @!P0 BRA `(.L_x_195) ;  /* 0xfffffffc00f08947 */ /* 0x002fea000383ffff */
[----:B------:R-:W-:Y:S05]  /*81d0*/  BRA `(.L_x_230) ;  /* 0xfffffff000307947 */ /* 0x000fea000383ffff */
.L_x_196:
[----:B0-----:R0:W1:Y:S02]  /*81e0*/  SYNCS.PHASECHK.TRANS64.TRYWAIT P0, [R6+URZ], R3 ;  /* 0x00000003060075a7 */ /* 0x001064000800017f */
[----:B-1----:R-:W-:Y:S05]  /*81f0*/  @!P0 NANOSLEEP.SYNCS 0x989680 ;  /* 0x009896800000895d */ /* 0x002fea0003900000 */
[----:B------:R-:W1:Y:S02]  /*8200*/  @!P0 SYNCS.PHASECHK.TRANS64 P0, [R6+URZ], R3 ;  /* 0x00000003060085a7 */ /* 0x000e64000800007f */
[----:B-1----:R-:W-:Y:S05]  /*8210*/  @!P0 BRA `(.L_x_196) ;  /* 0xfffffffc00f08947 */ /* 0x002fea000383ffff */
[----:B------:R-:W-:Y:S05]  /*8220*/  BRA `(.L_x_231) ;  /* 0xfffffff000407947 */ /* 0x000fea000383ffff */
.L_x_197:
[----:B0-----:R0:W1:Y:S02]  /*8230*/  SYNCS.PHASECHK.TRANS64.TRYWAIT P0, [R7+URZ], R4 ;  /* 0x00000004070075a7 */ /* 0x001064000800017f */
[----:B-1----:R-:W-:Y:S05]  /*8240*/  @!P0 NANOSLEEP.SYNCS 0x989680 ;  /* 0x009896800000895d */ /* 0x002fea0003900000 */
[----:B------:R-:W1:Y:S02]  /*8250*/  @!P0 SYNCS.PHASECHK.TRANS64 P0, [R7+URZ], R4 ;  /* 0x00000004070085a7 */ /* 0x000e64000800007f */
[----:B-1----:R-:W-:Y:S05]  /*8260*/  @!P0 BRA `(.L_x_197) ;  /* 0xfffffffc00f08947 */ /* 0x002fea000383ffff */
[----:B------:R-:W-:Y:S05]  /*8270*/  BRA `(.L_x_232) ;  /* 0xfffffff000507947 */ /* 0x000fea000383ffff */
.L_x_198:
[----:B0-----:R0:W1:Y:S02]  /*8280*/  SYNCS.PHASECHK.TRANS64.TRYWAIT P0, [R6+URZ], R3 ;  /* 0x00000003060075a7 */ /* 0x001064000800017f */
[----:B-1----:R-:W-:Y:S05]  /*8290*/  @!P0 NANOSLEEP.SYNCS 0x989680 ;  /* 0x009896800000895d */ /* 0x002fea0003900000 */
[----:B------:R-:W1:Y:S02]  /*82a0*/  @!P0 SYNCS.PHASECHK.TRANS64 P0, [R6+URZ], R3 ;  /* 0x00000003060085a7 */ /* 0x000e64000800007f */
[----:B-1----:R-:W-:Y:S05]  /*82b0*/  @!P0 BRA `(.L_x_198) ;  /* 0xfffffffc00f08947 */ /* 0x002fea000383ffff */
[----:B------:R-:W-:Y:S05]  /*82c0*/  BRA `(.L_x_233) ;  /* 0xfffffff000607947 */ /* 0x000fea000383ffff */
.L_x_199:
[----:B0-----:R0:W1:Y:S02]  /*82d0*/  SYNCS.PHASECHK.TRANS64.TRYWAIT P0, [R7+URZ], R4 ;  /* 0x00000004070075a7 */ /* 0x001064000800017f */
[----:B-1----:R-:W-:Y:S05]  /*82e0*/  @!P0 NANOSLEEP.SYNCS 0x989680 ;  /* 0x009896800000895d */ /* 0x002fea0003900000 */
[----:B------:R-:W1:Y:S02]  /*82f0*/  @!P0 SYNCS.PHASECHK.TRANS64 P0, [R7+URZ], R4 ;  /* 0x00000004070085a7 */ /* 0x000e64000800007f */
[----:B-1----:R-:W-:Y:S05]  /*8300*/  @!P0 BRA `(.L_x_199) ;  /* 0xfffffffc00f08947 */ /* 0x002fea000383ffff */
[----:B------:R-:W-:Y:S05]  /*8310*/  BRA `(.L_x_234) ;  /* 0xfffffff000707947 */ /* 0x000fea000383ffff */
.L_x_200:
[----:B0-----:R0:W1:Y:S02]  /*8320*/  SYNCS.PHASECHK.TRANS64.TRYWAIT P0, [R6+URZ], R3 ;  /* 0x00000003060075a7 */ /* 0x001064000800017f */
[----:B-1----:R-:W-:Y:S05]  /*8330*/  @!P0 NANOSLEEP.SYNCS 0x989680 ;  /* 0x009896800000895d */ /* 0x002fea0003900000 */
[----:B------:R-:W1:Y:S02]  /*8340*/  @!P0 SYNCS.PHASECHK.TRANS64 P0, [R6+URZ], R3 ;  /* 0x00000003060085a7 */ /* 0x000e64000800007f */
[----:B-1----:R-:W-:Y:S05]  /*8350*/  @!P0 BRA `(.L_x_200) ;  /* 0xfffffffc00f08947 */ /* 0x002fea000383ffff */
[----:B------:R-:W-:Y:S05]  /*8360*/  BRA `(.L_x_235) ;  /* 0xfffffff000807947 */ /* 0x000fea000383ffff */
.L_x_201:
[----:B0-----:R0:W1:Y:S02]  /*8370*/  SYNCS.PHASECHK.TRANS64.TRYWAIT P0, [R7+URZ], R4 ;  /* 0x00000004070075a7 */ /* 0x001064000800017f */
[----:B-1----:R-:W-:Y:S05]  /*8380*/  @!P0 NANOSLEEP.SYNCS 0x989680 ;  /* 0x009896800000895d */ /* 0x002fea0003900000 */
[----:B------:R-:W1:Y:S02]  /*8390*/  @!P0 SYNCS.PHASECHK.TRANS64 P0, [R7+URZ], R4 ;  /* 0x00000004070085a7 */ /* 0x000e64000800007f */
[----:B-1----:R-:W-:Y:S05]  /*83a0*/  @!P0 BRA `(.L_x_201) ;  /* 0xfffffffc00f08947 */ /* 0x002fea000383ffff */
[----:B------:R-:W-:Y:S05]  /*83b0*/  BRA `(.L_x_236) ;  /* 0xfffffff000907947 */ /* 0x000fea000383ffff */
.L_x_202:
[----:B0-----:R0:W1:Y:S02]  /*83c0*/  SYNCS.PHASECHK.TRANS64.TRYWAIT P0, [R6+URZ], R3 ;  /* 0x00000003060075a7 */ /* 0x001064000800017f */
[----:B-1----:R-:W-:Y:S05]  /*83d0*/  @!P0 NANOSLEEP.SYNCS 0x989680 ;  /* 0x009896800000895d */ /* 0x002fea0003900000 */
[----:B------:R-:W1:Y:S02]  /*83e0*/  @!P0 SYNCS.PHASECHK.TRANS64 P0, [R6+URZ], R3 ;  /* 0x00000003060085a7 */ /* 0x000e64000800007f */
[----:B-1----:R-:W-:Y:S05]  /*83f0*/  @!P0 BRA `(.L_x_202) ;  /* 0xfffffffc00f08947 */ /* 0x002fea000383ffff */
[----:B------:R-:W-:Y:S05]  /*8400*/  BRA `(.L_x_237) ;  /* 0xfffffff000a07947 */ /* 0x000fea000383ffff */
.L_x_203:
[----:B0-----:R0:W1:Y:S02]  /*8410*/  SYNCS.PHASECHK.TRANS64.TRYWAIT P0, [R7+URZ], R4 ;  /* 0x00000004070075a7 */ /* 0x001064000800017f */
[----:B-1----:R-:W-:Y:S05]  /*8420*/  @!P0 NANOSLEEP.SYNCS 0x989680 ;  /* 0x009896800000895d */ /* 0x002fea0003900000 */
[----:B------:R-:W1:Y:S02]  /*8430*/  @!P0 SYNCS.PHASECHK.TRANS64 P0, [R7+URZ], R4 ;  /* 0x00000004070085a7 */ /* 0x000e64000800007f */
[----:B-1----:R-:W-:Y:S05]  /*8440*/  @!P0 BRA `(.L_x_203) ;  /* 0xfffffffc00f08947 */ /* 0x002fea000383ffff */
[----:B------:R-:W-:Y:S05]  /*8450*/  BRA `(.L_x_238) ;  /* 0xfffffff000b07947 */ /* 0x000fea000383ffff */
.L_x_204:
[----:B0-----:R0:W1:Y:S02]  /*8460*/  SYNCS.PHASECHK.TRANS64.TRYWAIT P0, [R6+URZ], R3 ;  /* 0x00000003060075a7 */ /* 0x001064000800017f */
[----:B-1----:R-:W-:Y:S05]  /*8470*/  @!P0 NANOSLEEP.SYNCS 0x989680 ;  /* 0x009896800000895d */ /* 0x002fea0003900000 */
[----:B------:R-:W1:Y:S02]  /*8480*/  @!P0 SYNCS.PHASECHK.TRANS64 P0, [R6+URZ], R3 ;  /* 0x00000003060085a7 */ /* 0x000e64000800007f */
[----:B-1----:R-:W-:Y:S05]  /*8490*/  @!P0 BRA `(.L_x_204) ;  /* 0xfffffffc00f08947 */ /* 0x002fea000383ffff */
[----:B------:R-:W-:Y:S05]  /*84a0*/  BRA `(.L_x_239) ;  /* 0xfffffff000c07947 */ /* 0x000fea000383ffff */
.L_x_205:
[----:B0-----:R0:W1:Y:S02]  /*84b0*/  SYNCS.PHASECHK.TRANS64.TRYWAIT P0, [R7+URZ], R4 ;  /* 0x00000004070075a7 */ /* 0x001064000800017f */
[----:B-1----:R-:W-:Y:S05]  /*84c0*/  @!P0 NANOSLEEP.SYNCS 0x989680 ;  /* 0x009896800000895d */ /* 0x002fea0003900000 */
[----:B------:R-:W1:Y:S02]  /*84d0*/  @!P0 SYNCS.PHASECHK.TRANS64 P0, [R7+URZ], R4 ;  /* 0x00000004070085a7 */ /* 0x000e64000800007f */
[----:B-1----:R-:W-:Y:S05]  /*84e0*/  @!P0 BRA `(.L_x_205) ;  /* 0xfffffffc00f08947 */ /* 0x002fea000383ffff */
[----:B------:R-:W-:Y:S05]  /*84f0*/  BRA `(.L_x_240) ;  /* 0xfffffff000d07947 */ /* 0x000fea000383ffff */
.L_x_206:
[----:B0-----:R0:W1:Y:S02]  /*8500*/  SYNCS.PHASECHK.TRANS64.TRYWAIT P0, [R6+URZ], R3 ;  /* 0x00000003060075a7 */ /* 0x001064000800017f */
[----:B-1----:R-:W-:Y:S05]  /*8510*/  @!P0 NANOSLEEP.SYNCS 0x989680 ;  /* 0x009896800000895d */ /* 0x002fea0003900000 */
[----:B------:R-:W1:Y:S02]  /*8520*/  @!P0 SYNCS.PHASECHK.TRANS64 P0, [R6+URZ], R3 ;  /* 0x00000003060085a7 */ /* 0x000e64000800007f */
[----:B-1----:R-:W-:Y:S05]  /*8530*/  @!P0 BRA `(.L_x_206) ;  /* 0xfffffffc00f08947 */ /* 0x002fea000383ffff */
[----:B------:R-:W-:Y:S05]  /*8540*/  BRA `(.L_x_241) ;  /* 0xfffffff000e07947 */ /* 0x000fea000383ffff */
.L_x_207:
[----:B0-----:R0:W1:Y:S02]  /*8550*/  SYNCS.PHASECHK.TRANS64.TRYWAIT P0, [R7+URZ], R4 ;  /* 0x00000004070075a7 */ /* 0x001064000800017f */
[----:B-1----:R-:W-:Y:S05]  /*8560*/  @!P0 NANOSLEEP.SYNCS 0x989680 ;  /* 0x009896800000895d */ /* 0x002fea0003900000 */
[----:B------:R-:W1:Y:S02]  /*8570*/  @!P0 SYNCS.PHASECHK.TRANS64 P0, [R7+URZ], R4 ;  /* 0x00000004070085a7 */ /* 0x000e64000800007f */
[----:B-1----:R-:W-:Y:S05]  /*8580*/  @!P0 BRA `(.L_x_207) ;  /* 0xfffffffc00f08947 */ /* 0x002fea000383ffff */
[----:B------:R-:W-:Y:S05]  /*8590*/  BRA `(.L_x_242) ;  /* 0xfffffff000f07947 */ /* 0x000fea000383ffff */
.L_x_208:
[----:B0-----:R0:W1:Y:S02]  /*85a0*/  SYNCS.PHASECHK.TRANS64.TRYWAIT P0, [R6+URZ], R3 ;  /* 0x00000003060075a7 */ /* 0x001064000800017f */
[----:B-1----:R-:W-:Y:S05]  /*85b0*/  @!P0 NANOSLEEP.SYNCS 0x989680 ;  /* 0x009896800000895d */ /* 0x002fea0003900000 */
[----:B------:R-:W1:Y:S02]  /*85c0*/  @!P0 SYNCS.PHASECHK.TRANS64 P0, [R6+URZ], R3 ;  /* 0x00000003060085a7 */ /* 0x000e64000800007f */
[----:B-1----:R-:W-:Y:S05]  /*85d0*/  @!P0 BRA `(.L_x_208) ;  /* 0xfffffffc00f08947 */ /* 0x002fea000383ffff */
[----:B------:R-:W-:Y:S05]  /*85e0*/  BRA `(.L_x_243) ;  /* 0xfffffff400007947 */ /* 0x000fea000383ffff */
.L_x_209:
[----:B0-----:R0:W1:Y:S02]  /*85f0*/  SYNCS.PHASECHK.TRANS64.TRYWAIT P0, [R7+URZ], R4 ;  /* 0x00000004070075a7 */ /* 0x001064000800017f */
[----:B-1----:R-:W-:Y:S05]  /*8600*/  @!P0 NANOSLEEP.SYNCS 0x989680 ;  /* 0x009896800000895d */ /* 0x002fea0003900000 */
[----:B------:R-:W1:Y:S02]  /*8610*/  @!P0 SYNCS.PHASECHK.TRANS64 P0, [R7+URZ], R4 ;  /* 0x00000004070085a7 */ /* 0x000e64000800007f */
[----:B-1----:R-:W-:Y:S05]  /*8620*/  @!P0 BRA `(.L_x_209) ;  /* 0xfffffffc00f08947 */ /* 0x002fea000383ffff */
[----:B------:R-:W-:Y:S05]  /*8630*/  BRA `(.L_x_244) ;  /* 0xfffffff400107947 */ /* 0x000fea000383ffff */
.L_x_210:
[----:B0-----:R0:W1:Y:S02]  /*8640*/  SYNCS.PHASECHK.TRANS64.TRYWAIT P0, [R6+URZ], R3 ;  /* 0x00000003060075a7 */ /* 0x001064000800017f */
[----:B-1----:R-:W-:Y:S05]  /*8650*/  @!P0 NANOSLEEP.SYNCS 0x989680 ;  /* 0x009896800000895d */ /* 0x002fea0003900000 */
[----:B------:R-:W1:Y:S02]  /*8660*/  @!P0 SYNCS.PHASECHK.TRANS64 P0, [R6+URZ], R3 ;  /* 0x00000003060085a7 */ /* 0x000e64000800007f */
[----:B-1----:R-:W-:Y:S05]  /*8670*/  @!P0 BRA `(.L_x_210) ;  /* 0xfffffffc00f08947 */ /* 0x002fea000383ffff */
[----:B------:R-:W-:Y:S05]  /*8680*/  BRA `(.L_x_245) ;  /* 0xfffffff400207947 */ /* 0x000fea000383ffff */
.L_x_211:
[----:B0-----:R0:W1:Y:S02]  /*8690*/  SYNCS.PHASECHK.TRANS64.TRYWAIT P0, [R7+URZ], R4 ;  /* 0x00000004070075a7 */ /* 0x001064000800017f */
[----:B-1----:R-:W-:Y:S05]  /*86a0*/  @!P0 NANOSLEEP.SYNCS 0x989680 ;  /* 0x009896800000895d */ /* 0x002fea0003900000 */
[----:B------:R-:W1:Y:S02]  /*86b0*/  @!P0 SYNCS.PHASECHK.TRANS64 P0, [R7+URZ], R4 ;  /* 0x00000004070085a7 */ /* 0x000e64000800007f */
[----:B-1----:R-:W-:Y:S05]  /*86c0*/  @!P0 BRA `(.L_x_211) ;  /* 0xfffffffc00f08947 */ /* 0x002fea000383ffff */
[----:B------:R-:W-:Y:S05]  /*86d0*/  BRA `(.L_x_246) ;  /* 0xfffffff400307947 */ /* 0x000fea000383ffff */
.L_x_212:
[----:B0-----:R0:W1:Y:S02]  /*86e0*/  SYNCS.PHASECHK.TRANS64.TRYWAIT P0, [R6+URZ], R3 ;  /* 0x00000003060075a7 */ /* 0x001064000800017f */
[----:B-1----:R-:W-:Y:S05]  /*86f0*/  @!P0 NANOSLEEP.SYNCS 0x989680 ;  /* 0x009896800000895d */ /* 0x002fea0003900000 */
[----:B------:R-:W1:Y:S02]  /*8700*/  @!P0 SYNCS.PHASECHK.TRANS64 P0, [R6+URZ], R3 ;  /* 0x00000003060085a7 */ /* 0x000e64000800007f */
[----:B-1----:R-:W-:Y:S05]  /*8710*/  @!P0 BRA `(.L_x_212) ;  /* 0xfffffffc00f08947 */ /* 0x002fea000383ffff */
[----:B------:R-:W-:Y:S05]  /*8720*/  BRA `(.L_x_247) ;  /* 0xfffffff400407947 */ /* 0x000fea000383ffff */
.L_x_213:
[----:B-1----:R1:W2:Y:S02]  /*8730*/  SYNCS.PHASECHK.TRANS64.TRYWAIT P0, [R7+URZ], R4 ;  /* 0x00000004070075a7 */ /* 0x0022a4000800017f */
[----:B--2---:R-:W-:Y:S05]  /*8740*/  @!P0 NANOSLEEP.SYNCS 0x989680 ;  /* 0x009896800000895d */ /* 0x004fea0003900000 */
[----:B------:R-:W2:Y:S02]  /*8750*/  @!P0 SYNCS.PHASECHK.TRANS64 P0, [R7+URZ], R4 ;  /* 0x00000004070085a7 */ /* 0x000ea4000800007f */
[----:B--2---:R-:W-:Y:S05]  /*8760*/  @!P0 BRA `(.L_x_213) ;  /* 0xfffffffc00f08947 */ /* 0x004fea000383ffff */
[----:B------:R-:W-:Y:S05]  /*8770*/  BRA `(.L_x_248) ;  /* 0xfffffff400487947 */ /* 0x000fea000383ffff */
.L_x_249:
[----:B------:R-:W-:-:S00]  /*8780*/  BRA `(.L_x_249) ;  /* 0xfffffffc00fc7947 */ /* 0x000fc0000383ffff */
[----:B------:R-:W-:-:S00]  /*8790*/  NOP ;  /* 0x0000000000007918 */ /* 0x000fc00000000000 */
        /* <DEDUP_REMOVED lines=14> */
.L_x_250:


//--------------------- .nv.global.init           --------------------------
	.section	.nv.global.init,"aw",@progbits
.nv.global.init:
	.type		$str$22,@object
	.size		$str$22,($str$23 - $str$22)
$str$22:
        /*0000*/ 	.byte	0x6b, 0x5f, 0x74, 0x69, 0x6c, 0x65, 0x5f, 0x63, 0x6f, 0x75, 0x6e, 0x74, 0x20, 0x3e, 0x3d, 0x20
        /*0010*/ 	.byte	0x31, 0x00
	.type		$str$23,@object
	.size		$str$23,(__unnamed_1 - $str$23)
$str$23:
        /*0012*/ 	.byte	0x2f, 0x74, 0x6d, 0x70, 0x2f, 0x63, 0x75, 0x74, 0x6c, 0x61, 0x73, 0x73, 0x5f, 0x73, 0x77, 0x65
        /*0022*/ 	.byte	0x65, 0x70, 0x5f, 0x73, 0x72, 0x63, 0x2f, 0x69, 0x6e, 0x63, 0x6c, 0x75, 0x64, 0x65, 0x2f, 0x63
        /*0032*/ 	.byte	0x75, 0x74, 0x6c, 0x61, 0x73, 0x73, 0x2f, 0x67, 0x65, 0x6d, 0x6d, 0x2f, 0x63, 0x6f, 0x6c, 0x6c
        /*0042*/ 	.byte	0x65, 0x63, 0x74, 0x69, 0x76, 0x65, 0x2f, 0x73, 0x6d, 0x39, 0x30, 0x5f, 0x6d, 0x6d, 0x61, 0x5f
        /*0052*/ 	.byte	0x74, 0x6d, 0x61, 0x5f, 0x67, 0x6d, 0x6d, 0x61, 0x5f, 0x73, 0x73, 0x5f, 0x77, 0x61, 0x72, 0x70
        /*0062*/ 	.byte	0x73, 0x70, 0x65, 0x63, 0x69, 0x61, 0x6c, 0x69, 0x7a, 0x65, 0x64, 0x2e, 0x68, 0x70, 0x70, 0x00
	.type		__unnamed_1,@object
	.size		__unnamed_1,(.L_0 - __unnamed_1)
__unnamed_1:
        /*0072*/ 	.byte	0x76, 0x6f, 0x69, 0x64, 0x20, 0x63, 0x75, 0x74, 0x6c, 0x61, 0x73, 0x73, 0x3a, 0x3a, 0x67, 0x65
        /* <DEDUP_REMOVED lines=172> */
        /*0b42*/ 	.byte	0x69, 0x64, 0x65, 0x6e, 0x74, 0x69, 0x74, 0x79, 0x5d, 0x00
.L_0:


//--------------------- .nv.shared._ZN7cutlass13device_kernelINS_4gemm6kernel13GemmUniversalIN4cute5tupleIJiiiiEEENS1_10collective13CollectiveMmaINS1_34MainloopSm90TmaGmmaWarpSpecializedILi28ENS5_IJNS4_1CILi2EEENSA_ILi1EEESC_EEENS1_35KernelTmaWarpSpecializedCooperativeEEENS5_IJNSA_ILi128EEESG_NSA_ILi32EEEEEEaNS5_IJlSC_lEEEaSJ_NS4_8TiledMMAINS4_8MMA_AtomIJNS4_4SM904GMMA27MMA_64x128x32_S32S8S8_SS_TNEEEENS4_6LayoutISD_NS5_IJSC_NSA_ILi0EEESR_EEEEENS5_IJNS4_10UnderscoreESU_SU_EEEEENS4_13SM90_TMA_LOADENS4_14ComposedLayoutINS4_7SwizzleILi1ELi4ELi3EEENS4_18smem_ptr_flag_bitsILi8EEENSQ_INS5_IJNSA_ILi8EEESH_EEENS5_IJSH_SC_EEEEEEEvNS4_8identityENS4_23SM90_TMA_LOAD_MULTICASTES17_vS18_EENS_8epilogue10collective6detail29Sm90TmaWarpSpecializedAdapterINS1C_15DefaultEpilogueIaSJ_SJ_NS1B_6thread17LinearCombinationIaLi1EiiLNS1G_9ScaleType4KindE0ELNS_15FloatRoundStyleE2EaEENS1_15EpilogueDefaultEEEEEvvEEEEvNT_6ParamsE --------------------------
	.section	.nv.shared._ZN7cutlass13device_kernelINS_4gemm6kernel13GemmUniversalIN4cute5tupleIJiiiiEEENS1_10collective13CollectiveMmaINS1_34MainloopSm90TmaGmmaWarpSpecializedILi28ENS5_IJNS4_1CILi2EEENSA_ILi1EEESC_EEENS1_35KernelTmaWarpSpecializedCooperativeEEENS5_IJNSA_ILi128EEESG_NSA_ILi32EEEEEEaNS5_IJlSC_lEEEaSJ_NS4_8TiledMMAINS4_8MMA_AtomIJNS4_4SM904GMMA27MMA_64x128x32_S32S8S8_SS_TNEEEENS4_6LayoutISD_NS5_IJSC_NSA_ILi0EEESR_EEEEENS5_IJNS4_10UnderscoreESU_SU_EEEEENS4_13SM90_TMA_LOADENS4_14ComposedLayoutINS4_7SwizzleILi1ELi4ELi3EEENS4_18smem_ptr_flag_bitsILi8EEENSQ_INS5_IJNSA_ILi8EEESH_EEENS5_IJSH_SC_EEEEEEEvNS4_8identityENS4_23SM90_TMA_LOAD_MULTICASTES17_vS18_EENS_8epilogue10collective6detail29Sm90TmaWarpSpecializedAdapterINS1C_15DefaultEpilogueIaSJ_SJ_NS1B_6thread17LinearCombinationIaLi1EiiLNS1G_9ScaleType4KindE0ELNS_15FloatRoundStyleE2EaEENS1_15EpilogueDefaultEEEEEvvEEEEvNT_6ParamsE,"aw",@nobits
	.sectionflags	@""
	.align	16
	.zero		1024


//--------------------- .nv.shared.reserved.0     --------------------------
	.section	.nv.shared.reserved.0,"aw",@nobits
	.weak		__nv_reservedSMEM_offset_0_alias
	.size		__nv_reservedSMEM_offset_0_alias, 0, 0
	.other		__nv_reservedSMEM_offset_0_alias,@"STO_CUDA_RESERVED_SHARED STV_DEFAULT"
__nv_reservedSMEM_offset_0_alias:
	.zero		0


//--------------------- .nv.global                --------------------------
	.section	.nv.global,"aw",@nobits
.nv.global:
	.type		_ZN40_INTERNAL_3004037c_4_k_cu_0a1e6353_229174cute1_E,@object
	.size		_ZN40_INTERNAL_3004037c_4_k_cu_0a1e6353_229174cute1_E,(_ZN40_INTERNAL_3004037c_4_k_cu_0a1e6353_229174cuda3std3__45__cpo6cbeginE - _ZN40_INTERNAL_3004037c_4_k_cu_0a1e6353_229174cute1_E)
_ZN40_INTERNAL_3004037c_4_k_cu_0a1e6353_229174cute1_E:
	.zero		1
	.type		_ZN40_INTERNAL_3004037c_4_k_cu_0a1e6353_229174cuda3std3__45__cpo6cbeginE,@object
	.size		_ZN40_INTERNAL_3004037c_4_k_cu_0a1e6353_229174cuda3std3__45__cpo6cbeginE,(_ZN40_INTERNAL_3004037c_4_k_cu_0a1e6353_229174cuda3std3__48in_placeE - _ZN40_INTERNAL_3004037c_4_k_cu_0a1e6353_229174cuda3std3__45__cpo6cbeginE)
_ZN40_INTERNAL_3004037c_4_k_cu_0a1e6353_229174cuda3std3__45__cpo6cbeginE:
	.zero		1
	.type		_ZN40_INTERNAL_3004037c_4_k_cu_0a1e6353_229174cuda3std3__48in_placeE,@object
	.size		_ZN40_INTERNAL_3004037c_4_k_cu_0a1e6353_229174cuda3std3__48in_placeE,(_ZN40_INTERNAL_3004037c_4_k_cu_0a1e6353_229174cuda3std6ranges3__45__cpo9iter_moveE - _ZN40_INTERNAL_3004037c_4_k_cu_0a1e6353_229174cuda3std3__48in_placeE)
_ZN40_INTERNAL_3004037c_4_k_cu_0a1e6353_229174cuda3std3__48in_placeE:
	.zero		1
	.type		_ZN40_INTERNAL_3004037c_4_k_cu_0a1e6353_229174cuda3std6ranges3__45__cpo9iter_moveE,@object
	.size		_ZN40_INTERNAL_3004037c_4_k_cu_0a1e6353_229174cuda3std6ranges3__45__cpo9iter_moveE,(_ZN40_INTERNAL_3004037c_4_k_cu_0a1e6353_229174cuda3std3__45__cpo5beginE - _ZN40_INTERNAL_3004037c_4_k_cu_0a1e6353_229174cuda3std6ranges3__45__cpo9iter_moveE)
_ZN40_INTERNAL_3004037c_4_k_cu_0a1e6353_229174cuda3std6ranges3__45__cpo9iter_moveE:
	.zero		1
	.type		_ZN40_INTERNAL_3004037c_4_k_cu_0a1e6353_229174cuda3std3__45__cpo5beginE,@object
	.size		_ZN40_INTERNAL_3004037c_4_k_cu_0a1e6353_229174cuda3std3__45__cpo5beginE,(_ZN40_INTERNAL_3004037c_4_k_cu_0a1e6353_229174cuda3std3__442_GLOBAL__N__3004037c_4_k_cu_0a1e6353_229176ignoreE - _ZN40_INTERNAL_3004037c_4_k_cu_0a1e6353_229174cuda3std3__45__cpo5beginE)
_ZN40_INTERNAL_3004037c_4_k_cu_0a1e6353_229174cuda3std3__45__cpo5beginE:
	.zero		1
	.type		_ZN40_INTERNAL_3004037c_4_k_cu_0a1e6353_229174cuda3std3__442_GLOBAL__N__3004037c_4_k_cu_0a1e6353_229176ignoreE,@object
	.size		_ZN40_INTERNAL_3004037c_4_k_cu_0a1e6353_229174cuda3std3__442_GLOBAL__N__3004037c_4_k_cu_0a1e6353_229176ignoreE,(_ZN40_INTERNAL_3004037c_4_k_cu_0a1e6353_229174cute7productE - _ZN40_INTERNAL_3004037c_4_k_cu_0a1e6353_229174cuda3std3__442_GLOBAL__N__3004037c_4_k_cu_0a1e6353_229176ignoreE)
_ZN40_INTERNAL_3004037c_4_k_cu_0a1e6353_229174cuda3std3__442_GLOBAL__N__3004037c_4_k_cu_0a1e6353_229176ignoreE:
	.zero		1
	.type		_ZN40_INTERNAL_3004037c_4_k_cu_0a1e6353_229174cute7productE,@object
	.size		_ZN40_INTERNAL_3004037c_4_k_cu_0a1e6353_229174cute7productE,(_ZN40_INTERNAL_3004037c_4_k_cu_0a1e6353_229174cuda3std3__45__cpo3endE - _ZN40_INTERNAL_3004037c_4_k_cu_0a1e6353_229174cute7productE)
_ZN40_INTERNAL_3004037c_4_k_cu_0a1e6353_229174cute7productE:
	.zero		1
	.type		_ZN40_INTERNAL_3004037c_4_k_cu_0a1e6353_229174cuda3std3__45__cpo3endE,@object
	.size		_ZN40_INTERNAL_3004037c_4_k_cu_0a1e6353_229174cuda3std3__45__cpo3endE,(_ZN40_INTERNAL_3004037c_4_k_cu_0a1e6353_229174cuda3std3__419piecewise_constructE - _ZN40_INTERNAL_3004037c_4_k_cu_0a1e6353_229174cuda3std3__45__cpo3endE)
_ZN40_INTERNAL_3004037c_4_k_cu_0a1e6353_229174cuda3std3__45__cpo3endE:
	.zero		1
	.type		_ZN40_INTERNAL_3004037c_4_k_cu_0a1e6353_229174cuda3std3__419piecewise_constructE,@object
	.size		_ZN40_INTERNAL_3004037c_4_k_cu_0a1e6353_229174cuda3std3__419piecewise_constructE,(_ZN40_INTERNAL_3004037c_4_k_cu_0a1e6353_229174cuda3std3__45__cpo4cendE - _ZN40_INTERNAL_3004037c_4_k_cu_0a1e6353_229174cuda3std3__419piecewise_constructE)
_ZN40_INTERNAL_3004037c_4_k_cu_0a1e6353_229174cuda3std3__419piecewise_constructE:
	.zero		1
	.type		_ZN40_INTERNAL_3004037c_4_k_cu_0a1e6353_229174cuda3std3__45__cpo4cendE,@object
	.size		_ZN40_INTERNAL_3004037c_4_k_cu_0a1e6353_229174cuda3std3__45__cpo4cendE,(_ZN40_INTERNAL_3004037c_4_k_cu_0a1e6353_229174cuda3std6ranges3__45__cpo4swapE - _ZN40_INTERNAL_3004037c_4_k_cu_0a1e6353_229174cuda3std3__45__cpo4cendE)
_ZN40_INTERNAL_3004037c_4_k_cu_0a1e6353_229174cuda3std3__45__cpo4cendE:
	.zero		1
	.type		_ZN40_INTERNAL_3004037c_4_k_cu_0a1e6353_229174cuda3std6ranges3__45__cpo4swapE,@object
	.size		_ZN40_INTERNAL_3004037c_4_k_cu_0a1e6353_229174cuda3std6ranges3__45__cpo4swapE,(.L_8 - _ZN40_INTERNAL_3004037c_4_k_cu_0a1e6353_229174cuda3std6ranges3__45__cpo4swapE)
_ZN40_INTERNAL_3004037c_4_k_cu_0a1e6353_229174cuda3std6ranges3__45__cpo4swapE:
	.zero		1
.L_8:


//--------------------- .nv.constant0._ZN7cutlass13device_kernelINS_4gemm6kernel13GemmUniversalIN4cute5tupleIJiiiiEEENS1_10collective13CollectiveMmaINS1_34MainloopSm90TmaGmmaWarpSpecializedILi28ENS5_IJNS4_1CILi2EEENSA_ILi1EEESC_EEENS1_35KernelTmaWarpSpecializedCooperativeEEENS5_IJNSA_ILi128EEESG_NSA_ILi32EEEEEEaNS5_IJlSC_lEEEaSJ_NS4_8TiledMMAINS4_8MMA_AtomIJNS4_4SM904GMMA27MMA_64x128x32_S32S8S8_SS_TNEEEENS4_6LayoutISD_NS5_IJSC_NSA_ILi0EEESR_EEEEENS5_IJNS4_10UnderscoreESU_SU_EEEEENS4_13SM90_TMA_LOADENS4_14ComposedLayoutINS4_7SwizzleILi1ELi4ELi3EEENS4_18smem_ptr_flag_bitsILi8EEENSQ_INS5_IJNSA_ILi8EEESH_EEENS5_IJSH_SC_EEEEEEEvNS4_8identityENS4_23SM90_TMA_LOAD_MULTICASTES17_vS18_EENS_8epilogue10collective6detail29Sm90TmaWarpSpecializedAdapterINS1C_15DefaultEpilogueIaSJ_SJ_NS1B_6thread17LinearCombinationIaLi1EiiLNS1G_9ScaleType4KindE0ELNS_15FloatRoundStyleE2EaEENS1_15EpilogueDefaultEEEEEvvEEEEvNT_6ParamsE --------------------------
	.section	.nv.constant0._ZN7cutlass13device_kernelINS_4gemm6kernel13GemmUniversalIN4cute5tupleIJiiiiEEENS1_10collective13CollectiveMmaINS1_34MainloopSm90TmaGmmaWarpSpecializedILi28ENS5_IJNS4_1CILi2EEENSA_ILi1EEESC_EEENS1_35KernelTmaWarpSpecializedCooperativeEEENS5_IJNSA_ILi128EEESG_NSA_ILi32EEEEEEaNS5_IJlSC_lEEEaSJ_NS4_8TiledMMAINS4_8MMA_AtomIJNS4_4SM904GMMA27MMA_64x128x32_S32S8S8_SS_TNEEEENS4_6LayoutISD_NS5_IJSC_NSA_ILi0EEESR_EEEEENS5_IJNS4_10UnderscoreESU_SU_EEEEENS4_13SM90_TMA_LOADENS4_14ComposedLayoutINS4_7SwizzleILi1ELi4ELi3EEENS4_18smem_ptr_flag_bitsILi8EEENSQ_INS5_IJNSA_ILi8EEESH_EEENS5_IJSH_SC_EEEEEEEvNS4_8identityENS4_23SM90_TMA_LOAD_MULTICASTES17_vS18_EENS_8epilogue10collective6detail29Sm90TmaWarpSpecializedAdapterINS1C_15DefaultEpilogueIaSJ_SJ_NS1B_6thread17LinearCombinationIaLi1EiiLNS1G_9ScaleType4KindE0ELNS_15FloatRoundStyleE2EaEENS1_15EpilogueDefaultEEEEEvvEEEEvNT_6ParamsE,"a",@progbits
	.sectionflags	@""
	.align	4
.nv.constant0._ZN7cutlass13device_kernelINS_4gemm6kernel13GemmUniversalIN4cute5tupleIJiiiiEEENS1_10collective13CollectiveMmaINS1_34MainloopSm90TmaGmmaWarpSpecializedILi28ENS5_IJNS4_1CILi2EEENSA_ILi1EEESC_EEENS1_35KernelTmaWarpSpecializedCooperativeEEENS5_IJNSA_ILi128EEESG_NSA_ILi32EEEEEEaNS5_IJlSC_lEEEaSJ_NS4_8TiledMMAINS4_8MMA_AtomIJNS4_4SM904GMMA27MMA_64x128x32_S32S8S8_SS_TNEEEENS4_6LayoutISD_NS5_IJSC_NSA_ILi0EEESR_EEEEENS5_IJNS4_10UnderscoreESU_SU_EEEEENS4_13SM90_TMA_LOADENS4_14ComposedLayoutINS4_7SwizzleILi1ELi4ELi3EEENS4_18smem_ptr_flag_bitsILi8EEENSQ_INS5_IJNSA_ILi8EEESH_EEENS5_IJSH_SC_EEEEEEEvNS4_8identityENS4_23SM90_TMA_LOAD_MULTICASTES17_vS18_EENS_8epilogue10collective6detail29Sm90TmaWarpSpecializedAdapterINS1C_15DefaultEpilogueIaSJ_SJ_NS1B_6thread17LinearCombinationIaLi1EiiLNS1G_9ScaleType4KindE0ELNS_15FloatRoundStyleE2EaEENS1_15EpilogueDefaultEEEEEvvEEEEvNT_6ParamsE:
	.zero		1664


//--------------------- SYMBOLS --------------------------

	.type		.nv.reservedSmem.offset0,@object
	.size		.nv.reservedSmem.offset0,0x4
	.type		__assertfail,@function
